# CuTe-DSL kernel — source=cudnn_frontend_dsl family=gemm_swiglu_bs
# config = {"ab_dtype": "Float4E2M1FN", "sf_vec": 32, "vector_f32": true, "mma_mn": [128, 128], "cluster_mn": [1, 1]}


// ===== COMPILED SASS (sm_100a) =====

	.target	sm_100a

	.elftype	@"ET_EXEC"


//--------------------- .note.nv.tkinfo           --------------------------
	.section	.note.nv.tkinfo,"",@"SHT_NOTE"
	.sectionflags	@"SHF_NOTE_NV_TKINFO"
	.tkinfo
        /*0018*/ 	.word	0x00000081
        /*0030*/ 	.string	""
        /*0030*/ 	.string	"ptxas"
        /*0030*/ 	.string	"Cuda compilation tools, release 12.9, V12.9.83"
        /*0030*/ 	.string	"Build system must define TOOLS_VERSION_EXTENDED"
        /*0030*/ 	.string	"-O 3 -arch sm_100a "



//--------------------- .note.nv.cuver            --------------------------
	.section	.note.nv.cuver,"",@"SHT_NOTE"
	.sectionflags	@"SHF_NOTE_NV_CUVER"
        /*0018*/ 	.short	0x0001
        /*001a*/ 	.short	0x0064
        /*001c*/ 	.short	0x0001
        /*001e*/ 	.short	0x0000
        /*0020*/ 	.short	0x0001
        /*0022*/ 	.short	0x0000


//--------------------- .nv.info                  --------------------------
	.section	.nv.info,"",@"SHT_CUDA_INFO"
	.align	4


	//----- nvinfo : EIATTR_REGCOUNT
	.align		4
        /*0000*/ 	.byte	0x04, 0x2f
        /*0002*/ 	.short	(.L_4 - .L_3)
	.align		4
.L_3:
        /*0004*/ 	.word	index@(kernel_cutlass_kernel_cudnngemm_swigludense_blockscaled_gemm_persistent_swiglu_interleaved_quantSm100BlockScaledPersistentDenseGemmKernel_object_at__TiledMMA_ThrLayoutVMNK11110000_Permuta_0)
        /*0008*/ 	.word	0x00000065


	//----- nvinfo : EIATTR_FRAME_SIZE
	.align		4
.L_4:
        /*000c*/ 	.byte	0x04, 0x11
        /*000e*/ 	.short	(.L_6 - .L_5)
	.align		4
.L_5:
        /*0010*/ 	.word	index@($__internal_2_$__cuda_sm10x_tcgen05_guardrail_trap_unallocated_columns_being_dealloced)
        /*0014*/ 	.word	0x00000000


	//----- nvinfo : EIATTR_FRAME_SIZE
	.align		4
.L_6:
        /*0018*/ 	.byte	0x04, 0x11
        /*001a*/ 	.short	(.L_8 - .L_7)
	.align		4
.L_7:
        /*001c*/ 	.word	index@($__internal_1_$__cuda_sm10x_tcgen05_guardrail_trap_phase_invalid_during_alloc)
        /*0020*/ 	.word	0x00000000


	//----- nvinfo : EIATTR_FRAME_SIZE
	.align		4
.L_8:
        /*0024*/ 	.byte	0x04, 0x11
        /*0026*/ 	.short	(.L_10 - .L_9)
	.align		4
.L_9:
        /*0028*/ 	.word	index@($__internal_0_$__cuda_sm10x_tcgen05_guardrail_trap_col_being_dealloced_not_returned_by_alloc)
        /*002c*/ 	.word	0x00000000


	//----- nvinfo : EIATTR_FRAME_SIZE
	.align		4
.L_10:
        /*0030*/ 	.byte	0x04, 0x11
        /*0032*/ 	.short	(.L_12 - .L_11)
	.align		4
.L_11:
        /*0034*/ 	.word	index@(kernel_cutlass_kernel_cudnngemm_swigludense_blockscaled_gemm_persistent_swiglu_interleaved_quantSm100BlockScaledPersistentDenseGemmKernel_object_at__TiledMMA_ThrLayoutVMNK11110000_Permuta_0)
        /*0038*/ 	.word	0x00000000


	//----- nvinfo : EIATTR_MIN_STACK_SIZE
	.align		4
.L_12:
        /*003c*/ 	.byte	0x04, 0x12
        /*003e*/ 	.short	(.L_14 - .L_13)
	.align		4
.L_13:
        /*0040*/ 	.word	index@(kernel_cutlass_kernel_cudnngemm_swigludense_blockscaled_gemm_persistent_swiglu_interleaved_quantSm100BlockScaledPersistentDenseGemmKernel_object_at__TiledMMA_ThrLayoutVMNK11110000_Permuta_0)
        /*0044*/ 	.word	0x00000000
.L_14:


//--------------------- .nv.info.kernel_cutlass_kernel_cudnngemm_swigludense_blockscaled_gemm_persistent_swiglu_interleaved_quantSm100BlockScaledPersistentDenseGemmKernel_object_at__TiledMMA_ThrLayoutVMNK11110000_Permuta_0 --------------------------
	.section	.nv.info.kernel_cutlass_kernel_cudnngemm_swigludense_blockscaled_gemm_persistent_swiglu_interleaved_quantSm100BlockScaledPersistentDenseGemmKernel_object_at__TiledMMA_ThrLayoutVMNK11110000_Permuta_0,"",@"SHT_CUDA_INFO"
	.sectionflags	@""
	.align	4


	//----- nvinfo : EIATTR_CUDA_API_VERSION
	.align		4
        /*0000*/ 	.byte	0x04, 0x37
        /*0002*/ 	.short	(.L_16 - .L_15)
.L_15:
        /*0004*/ 	.word	0x00000081


	//----- nvinfo : EIATTR_KPARAM_INFO
	.align		4
.L_16:
        /*0008*/ 	.byte	0x04, 0x17
        /*000a*/ 	.short	(.L_18 - .L_17)
.L_17:
        /*000c*/ 	.word	0x00000000
        /*0010*/ 	.short	0x000b
        /*0012*/ 	.short	0x0364
        /*0014*/ 	.byte	0x00, 0xf0, 0x11, 0x00


	//----- nvinfo : EIATTR_KPARAM_INFO
	.align		4
.L_18:
        /*0018*/ 	.byte	0x04, 0x17
        /*001a*/ 	.short	(.L_20 - .L_19)
.L_19:
        /*001c*/ 	.word	0x00000000
        /*0020*/ 	.short	0x000a
        /*0022*/ 	.short	0x0358
        /*0024*/ 	.byte	0x00, 0xf0, 0x31, 0x00


	//----- nvinfo : EIATTR_KPARAM_INFO
	.align		4
.L_20:
        /*0028*/ 	.byte	0x04, 0x17
        /*002a*/ 	.short	(.L_22 - .L_21)
.L_21:
        /*002c*/ 	.word	0x00000000
        /*0030*/ 	.short	0x0009
        /*0032*/ 	.short	0x034c
        /*0034*/ 	.byte	0x00, 0xf0, 0x31, 0x00


	//----- nvinfo : EIATTR_KPARAM_INFO
	.align		4
.L_22:
        /*0038*/ 	.byte	0x04, 0x17
        /*003a*/ 	.short	(.L_24 - .L_23)
.L_23:
        /*003c*/ 	.word	0x00000000
        /*0040*/ 	.short	0x0008
        /*0042*/ 	.short	0x0340
        /*0044*/ 	.byte	0x00, 0xf0, 0x31, 0x00


	//----- nvinfo : EIATTR_KPARAM_INFO
	.align		4
.L_24:
        /*0048*/ 	.byte	0x04, 0x17
        /*004a*/ 	.short	(.L_26 - .L_25)
.L_25:
        /*004c*/ 	.word	0x00000000
        /*0050*/ 	.short	0x0007
        /*0052*/ 	.short	0x02c0
        /*0054*/ 	.byte	0x00, 0xf0, 0x01, 0x02


	//----- nvinfo : EIATTR_KPARAM_INFO
	.align		4
.L_26:
        /*0058*/ 	.byte	0x04, 0x17
        /*005a*/ 	.short	(.L_28 - .L_27)
.L_27:
        /*005c*/ 	.word	0x00000000
        /*0060*/ 	.short	0x0006
        /*0062*/ 	.short	0x0240
        /*0064*/ 	.byte	0x00, 0xf0, 0x01, 0x02


	//----- nvinfo : EIATTR_KPARAM_INFO
	.align		4
.L_28:
        /*0068*/ 	.byte	0x04, 0x17
        /*006a*/ 	.short	(.L_30 - .L_29)
.L_29:
        /*006c*/ 	.word	0x00000000
        /*0070*/ 	.short	0x0005
        /*0072*/ 	.short	0x01c0
        /*0074*/ 	.byte	0x00, 0xf0, 0x01, 0x02


	//----- nvinfo : EIATTR_KPARAM_INFO
	.align		4
.L_30:
        /*0078*/ 	.byte	0x04, 0x17
        /*007a*/ 	.short	(.L_32 - .L_31)
.L_31:
        /*007c*/ 	.word	0x00000000
        /*0080*/ 	.short	0x0004
        /*0082*/ 	.short	0x0140
        /*0084*/ 	.byte	0x00, 0xf0, 0x01, 0x02


	//----- nvinfo : EIATTR_KPARAM_INFO
	.align		4
.L_32:
        /*0088*/ 	.byte	0x04, 0x17
        /*008a*/ 	.short	(.L_34 - .L_33)
.L_33:
        /*008c*/ 	.word	0x00000000
        /*0090*/ 	.short	0x0003
        /*0092*/ 	.short	0x00c0
        /*0094*/ 	.byte	0x00, 0xf0, 0x01, 0x02


	//----- nvinfo : EIATTR_KPARAM_INFO
	.align		4
.L_34:
        /*0098*/ 	.byte	0x04, 0x17
        /*009a*/ 	.short	(.L_36 - .L_35)
.L_35:
        /*009c*/ 	.word	0x00000000
        /*00a0*/ 	.short	0x0002
        /*00a2*/ 	.short	0x0040
        /*00a4*/ 	.byte	0x00, 0xf0, 0x01, 0x02


	//----- nvinfo : EIATTR_KPARAM_INFO
	.align		4
.L_36:
        /*00a8*/ 	.byte	0x04, 0x17
        /*00aa*/ 	.short	(.L_38 - .L_37)
.L_37:
        /*00ac*/ 	.word	0x00000000
        /*00b0*/ 	.short	0x0001
        /*00b2*/ 	.short	0x000c
        /*00b4*/ 	.byte	0x00, 0xf0, 0x31, 0x00


	//----- nvinfo : EIATTR_KPARAM_INFO
	.align		4
.L_38:
        /*00b8*/ 	.byte	0x04, 0x17
        /*00ba*/ 	.short	(.L_40 - .L_39)
.L_39:
        /*00bc*/ 	.word	0x00000000
        /*00c0*/ 	.short	0x0000
        /*00c2*/ 	.short	0x0000
        /*00c4*/ 	.byte	0x00, 0xf0, 0x31, 0x00


	//----- nvinfo : EIATTR_AT_ENTRY_FRAGMENTS
	.align		4
.L_40:
        /*00c8*/ 	.byte	0x04, 0x4f
        /*00ca*/ 	.short	(.L_42 - .L_41)


	//   ....[0]....
.L_41:
        /*00cc*/ 	.word	0x00000004


	//----- nvinfo : EIATTR_RESERVED_SMEM_USED
	.align		4
.L_42:
        /*00d0*/ 	.byte	0x01, 0x41
	.zero		2


	//----- nvinfo : EIATTR_SPARSE_MMA_MASK
	.align		4
        /*00d4*/ 	.byte	0x03, 0x50
        /*00d6*/ 	.short	0x0000


	//----- nvinfo : EIATTR_TCGEN05_1CTA_USED
	.align		4
        /*00d8*/ 	.byte	0x01, 0x51
	.zero		2


	//----- nvinfo : EIATTR_MAXREG_COUNT
	.align		4
        /*00dc*/ 	.byte	0x03, 0x1b
        /*00de*/ 	.short	0x00ff


	//----- nvinfo : EIATTR_NUM_BARRIERS
	.align		4
        /*00e0*/ 	.byte	0x02, 0x4c
        /*00e2*/ 	.byte	0x03
	.zero		1


	//----- nvinfo : EIATTR_INT_WARP_WIDE_INSTR_OFFSETS
	.align		4
        /*00e4*/ 	.byte	0x04, 0x31
        /*00e6*/ 	.short	(.L_44 - .L_43)


	//   ....[0]....
.L_43:
        /*00e8*/ 	.word	0x00003b50


	//   ....[1]....
        /*00ec*/ 	.word	0x00003b80


	//----- nvinfo : EIATTR_COOP_GROUP_MASK_REGIDS
	.align		4
.L_44:
        /*00f0*/ 	.byte	0x04, 0x29
        /*00f2*/ 	.short	(.L_46 - .L_45)


	//   ....[0]....
.L_45:
        /*00f4*/ 	.word	0xffffffff


	//   ....[1]....
        /*00f8*/ 	.word	0xffffffff


	//   ....[2]....
        /*00fc*/ 	.word	0xffffffff


	//   ....[3]....
        /*0100*/ 	.word	0xffffffff


	//----- nvinfo : EIATTR_COOP_GROUP_INSTR_OFFSETS
	.align		4
.L_46:
        /*0104*/ 	.byte	0x04, 0x28
        /*0106*/ 	.short	(.L_48 - .L_47)


	//   ....[0]....
.L_47:
        /*0108*/ 	.word	0x000018e0


	//   ....[1]....
        /*010c*/ 	.word	0x00001ba0


	//   ....[2]....
        /*0110*/ 	.word	0x000039d0


	//   ....[3]....
        /*0114*/ 	.word	0x00003c30


	//----- nvinfo : EIATTR_VRC_CTA_INIT_COUNT
	.align		4
.L_48:
        /*0118*/ 	.byte	0x02, 0x4a
        /*011a*/ 	.byte	0x80
	.zero		1


	//----- nvinfo : EIATTR_MBARRIER_INSTR_OFFSETS
	.align		4
        /*011c*/ 	.byte	0x04, 0x39
        /*011e*/ 	.short	(.L_50 - .L_49)


	//   ....[0]....
.L_49:
        /*0120*/ 	.word	0x00000300
        /*0124*/ 	.word	0x000000ff
        /*0128*/ 	.word	0x00000000
        /*012c*/ 	.short	0x0100
        /*012e*/ 	.byte	0x05
	.zero		1


	//   ....[1]....
        /*0130*/ 	.word	0x00000310
        /*0134*/ 	.word	0x000000ff
        /*0138*/ 	.word	0x00000008
        /*013c*/ 	.short	0x0100
        /*013e*/ 	.byte	0x05
	.zero		1


	//   ....[2]....
        /*0140*/ 	.word	0x00000320
        /*0144*/ 	.word	0x000000ff
        /*0148*/ 	.word	0x00000010
        /*014c*/ 	.short	0x0100
        /*014e*/ 	.byte	0x05
	.zero		1


	//   ....[3]....
        /*0150*/ 	.word	0x00000330
        /*0154*/ 	.word	0x000000ff
        /*0158*/ 	.word	0x00000018
        /*015c*/ 	.short	0x0100
        /*015e*/ 	.byte	0x05
	.zero		1


	//   ....[4]....
        /*0160*/ 	.word	0x00000340
        /*0164*/ 	.word	0x000000ff
        /*0168*/ 	.word	0x00000020
        /*016c*/ 	.short	0x0100
        /*016e*/ 	.byte	0x05
	.zero		1


	//   ....[5]....
        /*0170*/ 	.word	0x00000350
        /*0174*/ 	.word	0x000000ff
        /*0178*/ 	.word	0x00000028
        /*017c*/ 	.short	0x0100
        /*017e*/ 	.byte	0x05
	.zero		1


	//   ....[6]....
        /*0180*/ 	.word	0x00000360
        /*0184*/ 	.word	0x000000ff
        /*0188*/ 	.word	0x00000030
        /*018c*/ 	.short	0x0100
        /*018e*/ 	.byte	0x05
	.zero		1


	//   ....[7]....
        /*0190*/ 	.word	0x00000370
        /*0194*/ 	.word	0x000000ff
        /*0198*/ 	.word	0x00000038
        /*019c*/ 	.short	0x0100
        /*019e*/ 	.byte	0x05
	.zero		1


	//   ....[8]....
        /*01a0*/ 	.word	0x00000380
        /*01a4*/ 	.word	0x000000ff
        /*01a8*/ 	.word	0x00000040
        /*01ac*/ 	.short	0x0100
        /*01ae*/ 	.byte	0x05
	.zero		1


	//   ....[9]....
        /*01b0*/ 	.word	0x00000390
        /*01b4*/ 	.word	0x000000ff
        /*01b8*/ 	.word	0x00000048
        /*01bc*/ 	.short	0x0100
        /*01be*/ 	.byte	0x05
	.zero		1


	//   ....[10]....
        /*01c0*/ 	.word	0x000003a0
        /*01c4*/ 	.word	0x000000ff
        /*01c8*/ 	.word	0x00000050
        /*01cc*/ 	.short	0x0100
        /*01ce*/ 	.byte	0x05
	.zero		1


	//   ....[11]....
        /*01d0*/ 	.word	0x000003b0
        /*01d4*/ 	.word	0x000000ff
        /*01d8*/ 	.word	0x00000058
        /*01dc*/ 	.short	0x0100
        /*01de*/ 	.byte	0x05
	.zero		1


	//   ....[12]....
        /*01e0*/ 	.word	0x00000760
        /*01e4*/ 	.word	0x000000ff
        /*01e8*/ 	.word	0x00000020
        /*01ec*/ 	.short	0x010a
        /*01ee*/ 	.byte	0x05
	.zero		1


	//   ....[13]....
        /*01f0*/ 	.word	0x00000940
        /*01f4*/ 	.word	0x000000ff
        /*01f8*/ 	.word	0x00000020
        /*01fc*/ 	.short	0x010a
        /*01fe*/ 	.byte	0x19
	.zero		1


	//   ....[14]....
        /*0200*/ 	.word	0x00000a90
        /*0204*/ 	.word	0x000000ff
        /*0208*/ 	.word	0x00000020
        /*020c*/ 	.short	0x010a
        /*020e*/ 	.byte	0x1d
	.zero		1


	//   ....[15]....
        /*0210*/ 	.word	0x00000d90
        /*0214*/ 	.word	0x000000ff
        /*0218*/ 	.word	0x00000020
        /*021c*/ 	.short	0x010a
        /*021e*/ 	.byte	0x04
	.zero		1


	//   ....[16]....
        /*0220*/ 	.word	0x000012f0
        /*0224*/ 	.word	0x000000ff
        /*0228*/ 	.word	0x00000000
        /*022c*/ 	.short	0x010a
        /*022e*/ 	.byte	0x11
	.zero		1


	//   ....[17]....
        /*0230*/ 	.word	0x00001310
        /*0234*/ 	.word	0x000000ff
        /*0238*/ 	.word	0x00000050
        /*023c*/ 	.short	0x010a
        /*023e*/ 	.byte	0x12
	.zero		1


	//   ....[18]....
        /*0240*/ 	.word	0x00001560
        /*0244*/ 	.word	0x000000ff
        /*0248*/ 	.word	0x00000000
        /*024c*/ 	.short	0x010a
        /*024e*/ 	.byte	0x11
	.zero		1


	//   ....[19]....
        /*0250*/ 	.word	0x000016c0
        /*0254*/ 	.word	0x000000ff
        /*0258*/ 	.word	0x00000000
        /*025c*/ 	.short	0x010a
        /*025e*/ 	.byte	0x11
	.zero		1


	//   ....[20]....
        /*0260*/ 	.word	0x00001880
        /*0264*/ 	.word	0x00000000
        /*0268*/ 	.word	0x00000050
        /*026c*/ 	.short	0x010a
        /*026e*/ 	.byte	0xff
	.zero		1


	//   ....[21]....
        /*0270*/ 	.word	0x000021c0
        /*0274*/ 	.word	0x000000ff
        /*0278*/ 	.word	0x00000040
        /*027c*/ 	.short	0x010a
        /*027e*/ 	.byte	0x0a
	.zero		1


	//   ....[22]....
        /*0280*/ 	.word	0x00003760
        /*0284*/ 	.word	0x000000ff
        /*0288*/ 	.word	0x00000050
        /*028c*/ 	.short	0x0101
        /*028e*/ 	.byte	0x0a
	.zero		1


	//   ....[23]....
        /*0290*/ 	.word	0x00003ca0
        /*0294*/ 	.word	0x00000000
        /*0298*/ 	.word	0x00000020
        /*029c*/ 	.short	0x010a
        /*029e*/ 	.byte	0xff
	.zero		1


	//   ....[24]....
        /*02a0*/ 	.word	0x00003d20
        /*02a4*/ 	.word	0x00000000
        /*02a8*/ 	.word	0x00000020
        /*02ac*/ 	.short	0x010a
        /*02ae*/ 	.byte	0xff
	.zero		1


	//   ....[25]....
        /*02b0*/ 	.word	0x00003da0
        /*02b4*/ 	.word	0x00000000
        /*02b8*/ 	.word	0x00000050
        /*02bc*/ 	.short	0x010a
        /*02be*/ 	.byte	0xff
	.zero		1


	//   ....[26]....
        /*02c0*/ 	.word	0x00003e20
        /*02c4*/ 	.word	0x00000000
        /*02c8*/ 	.word	0x00000000
        /*02cc*/ 	.short	0x010a
        /*02ce*/ 	.byte	0xff
	.zero		1


	//   ....[27]....
        /*02d0*/ 	.word	0x00003e80
        /*02d4*/ 	.word	0x00000000
        /*02d8*/ 	.word	0x00000050
        /*02dc*/ 	.short	0x010a
        /*02de*/ 	.byte	0xff
	.zero		1


	//   ....[28]....
        /*02e0*/ 	.word	0x00003ef0
        /*02e4*/ 	.word	0x00000002
        /*02e8*/ 	.word	0x00000040
        /*02ec*/ 	.short	0x010a
        /*02ee*/ 	.byte	0xff
	.zero		1


	//----- nvinfo : EIATTR_NUM_MBARRIERS
	.align		4
.L_50:
        /*02f0*/ 	.byte	0x03, 0x38
        /*02f2*/ 	.short	0x000c


	//----- nvinfo : EIATTR_EXIT_INSTR_OFFSETS
	.align		4
        /*02f4*/ 	.byte	0x04, 0x1c
        /*02f6*/ 	.short	(.L_52 - .L_51)


	//   ....[0]....
.L_51:
        /*02f8*/ 	.word	0x000018b0


	//   ....[1]....
        /*02fc*/ 	.word	0x00003c60


	//----- nvinfo : EIATTR_REQNTID
	.align		4
.L_52:
        /*0300*/ 	.byte	0x04, 0x10
        /*0302*/ 	.short	(.L_54 - .L_53)
.L_53:
        /*0304*/ 	.word	0x000000c0
        /*0308*/ 	.word	0x00000001
        /*030c*/ 	.word	0x00000001


	//----- nvinfo : EIATTR_CRS_STACK_SIZE
	.align		4
.L_54:
        /*0310*/ 	.byte	0x04, 0x1e
        /*0312*/ 	.short	(.L_56 - .L_55)
.L_55:
        /*0314*/ 	.word	0x00000000


	//----- nvinfo : EIATTR_CBANK_PARAM_SIZE
	.align		4
.L_56:
        /*0318*/ 	.byte	0x03, 0x19
        /*031a*/ 	.short	0x0368


	//----- nvinfo : EIATTR_PARAM_CBANK
	.align		4
        /*031c*/ 	.byte	0x04, 0x0a
        /*031e*/ 	.short	(.L_58 - .L_57)
	.align		4
.L_57:
        /*0320*/ 	.word	index@(.nv.constant0.kernel_cutlass_kernel_cudnngemm_swigludense_blockscaled_gemm_persistent_swiglu_interleaved_quantSm100BlockScaledPersistentDenseGemmKernel_object_at__TiledMMA_ThrLayoutVMNK11110000_Permuta_0)
        /*0324*/ 	.short	0x0380
        /*0326*/ 	.short	0x0368


	//----- nvinfo : EIATTR_SW_WAR
	.align		4
.L_58:
        /*0328*/ 	.byte	0x04, 0x36
        /*032a*/ 	.short	(.L_60 - .L_59)
.L_59:
        /*032c*/ 	.word	0x00000008
.L_60:


//--------------------- .nv.compat                --------------------------
	.section	.nv.compat,"",@"SHT_CUDA_COMPAT_INFO"
	.align	4
        /*0000*/ 	.byte	0x02, 0x02, 0x02, 0x00, 0x02, 0x05, 0x05, 0x00, 0x02, 0x03, 0x01, 0x00, 0x02, 0x06, 0x01, 0x00


//--------------------- .nv.callgraph             --------------------------
	.section	.nv.callgraph,"",@"SHT_CUDA_CALLGRAPH"
	.align	4
	.sectionentsize	8
	.align		4
        /*0000*/ 	.word	0x00000000
	.align		4
        /*0004*/ 	.word	0xffffffff
	.align		4
        /*0008*/ 	.word	0x00000000
	.align		4
        /*000c*/ 	.word	0xfffffffe
	.align		4
        /*0010*/ 	.word	0x00000000
	.align		4
        /*0014*/ 	.word	0xfffffffd
	.align		4
        /*0018*/ 	.word	0x00000000
	.align		4
        /*001c*/ 	.word	0xfffffffc


//--------------------- .text.kernel_cutlass_kernel_cudnngemm_swigludense_blockscaled_gemm_persistent_swiglu_interleaved_quantSm100BlockScaledPersistentDenseGemmKernel_object_at__TiledMMA_ThrLayoutVMNK11110000_Permuta_0 --------------------------
	.section	.text.kernel_cutlass_kernel_cudnngemm_swigludense_blockscaled_gemm_persistent_swiglu_interleaved_quantSm100BlockScaledPersistentDenseGemmKernel_object_at__TiledMMA_ThrLayoutVMNK11110000_Permuta_0,"ax",@progbits
	.align	128
        .global         kernel_cutlass_kernel_cudnngemm_swigludense_blockscaled_gemm_persistent_swiglu_interleaved_quantSm100BlockScaledPersistentDenseGemmKernel_object_at__TiledMMA_ThrLayoutVMNK11110000_Permuta_0
        .type           kernel_cutlass_kernel_cudnngemm_swigludense_blockscaled_gemm_persistent_swiglu_interleaved_quantSm100BlockScaledPersistentDenseGemmKernel_object_at__TiledMMA_ThrLayoutVMNK11110000_Permuta_0,@function
        .size           kernel_cutlass_kernel_cudnngemm_swigludense_blockscaled_gemm_persistent_swiglu_interleaved_quantSm100BlockScaledPersistentDenseGemmKernel_object_at__TiledMMA_ThrLayoutVMNK11110000_Permuta_0,(.L_x_45 - kernel_cutlass_kernel_cudnngemm_swigludense_blockscaled_gemm_persistent_swiglu_interleaved_quantSm100BlockScaledPersistentDenseGemmKernel_object_at__TiledMMA_ThrLayoutVMNK11110000_Permuta_0)
        .other          kernel_cutlass_kernel_cudnngemm_swigludense_blockscaled_gemm_persistent_swiglu_interleaved_quantSm100BlockScaledPersistentDenseGemmKernel_object_at__TiledMMA_ThrLayoutVMNK11110000_Permuta_0,@"STO_CUDA_ENTRY STV_DEFAULT"
kernel_cutlass_kernel_cudnngemm_swigludense_blockscaled_gemm_persistent_swiglu_interleaved_quantSm100BlockScaledPersistentDenseGemmKernel_object_at__TiledMMA_ThrLayoutVMNK11110000_Permuta_0:
.text.kernel_cutlass_kernel_cudnngemm_swigludense_blockscaled_gemm_persistent_swiglu_interleaved_quantSm100BlockScaledPersistentDenseGemmKernel_object_at__TiledMMA_ThrLayoutVMNK11110000_Permuta_0:
[----:B------:R-:W1:Y:S01]  /*0000*/  LDC R1, c[0x0][0x37c] ;  /* 0x0000df00ff017b82 */ /* 0x000e620000000800 */
[----:B------:R-:W2:Y:S01]  /*0010*/  S2R R2, SR_TID.X ;  /* 0x0000000000027919 */ /* 0x000ea20000002100 */
[----:B------:R-:W3:Y:S01]  /*0020*/  LDCU.U8 UR5, c[0x0][0x382] ;  /* 0x00007040ff0577ac */ /* 0x000ee20008000000 */
[----:B------:R-:W4:Y:S01]  /*0030*/  LDCU.U8 UR4, c[0x0][0x381] ;  /* 0x00007020ff0477ac */ /* 0x000f220008000000 */
[----:B---3--:R-:W-:Y:S02]  /*0040*/  ULOP3.LUT UR5, UR5, 0x1, URZ, 0xc0, !UPT ;  /* 0x0000000105057892 */ /* 0x008fe4000f8ec0ff */
[----:B----4-:R-:W-:Y:S02]  /*0050*/  ULOP3.LUT UR4, UR4, 0x1, URZ, 0xc0, !UPT ;  /* 0x0000000104047892 */ /* 0x010fe4000f8ec0ff */
[----:B------:R-:W-:Y:S02]  /*0060*/  UISETP.NE.U32.AND UP6, UPT, UR5, 0x1, UPT ;  /* 0x000000010500788c */ /* 0x000fe4000bfc5070 */
[----:B------:R-:W-:Y:S01]  /*0070*/  UISETP.NE.U32.AND UP5, UPT, UR4, 0x1, UPT ;  /* 0x000000010400788c */ /* 0x000fe2000bfa5070 */
[----:B--2---:R-:W-:-:S04]  /*0080*/  SHF.R.U32.HI R7, RZ, 0x5, R2 ;  /* 0x00000005ff077819 */ /* 0x004fc80000011602 */
[----:B------:R-:W-:-:S13]  /*0090*/  ISETP.NE.AND P1, PT, R7, 0x5, PT ;  /* 0x000000050700780c */ /* 0x000fda0003f25270 */
[----:B-1----:R-:W-:Y:S05]  /*00a0*/  @P1 BRA `(.L_x_0) ;  /* 0x0000000000541947 */ /* 0x002fea0003800000 */
[----:B------:R-:W1:Y:S02]  /*00b0*/  LDCU.64 UR4, c[0x0][0x348] ;  /* 0x00006900ff0477ac */ /* 0x000e640008000a00 */
[----:B-1----:R-:W-:Y:S02]  /*00c0*/  UIADD3 UR14, UP0, UPT, UR4, 0x40, URZ ;  /* 0x00000040040e7890 */ /* 0x002fe4000ff1e0ff */
[----:B------:R-:W-:Y:S02]  /*00d0*/  UIADD3 UR12, UP4, UPT, UR4, 0xc0, URZ ;  /* 0x000000c0040c7890 */ /* 0x000fe4000ff9e0ff */
[----:B------:R-:W-:Y:S02]  /*00e0*/  UIADD3 UR10, UP3, UPT, UR4, 0x140, URZ ;  /* 0x00000140040a7890 */ /* 0x000fe4000ff7e0ff */
[----:B------:R-:W-:Y:S02]  /*00f0*/  UIADD3 UR8, UP2, UPT, UR4, 0x1c0, URZ ;  /* 0x000001c004087890 */ /* 0x000fe4000ff5e0ff */
[----:B------:R-:W-:-:S02]  /*0100*/  UIADD3 UR6, UP1, UPT, UR4, 0x240, URZ ;  /* 0x0000024004067890 */ /* 0x000fc4000ff3e0ff */
[----:B------:R-:W-:Y:S02]  /*0110*/  UIADD3.X UR15, UPT, UPT, URZ, UR5, URZ, UP0, !UPT ;  /* 0x00000005ff0f7290 */ /* 0x000fe400087fe4ff */
[----:B------:R-:W-:Y:S02]  /*0120*/  UIADD3 UR4, UP0, UPT, UR4, 0x2c0, URZ ;  /* 0x000002c004047890 */ /* 0x000fe4000ff1e0ff */
[----:B------:R-:W-:Y:S02]  /*0130*/  UIADD3.X UR13, UPT, UPT, URZ, UR5, URZ, UP4, !UPT ;  /* 0x00000005ff0d7290 */ /* 0x000fe4000a7fe4ff */
[----:B------:R-:W-:Y:S02]  /*0140*/  UIADD3.X UR11, UPT, UPT, URZ, UR5, URZ, UP3, !UPT ;  /* 0x00000005ff0b7290 */ /* 0x000fe40009ffe4ff */
[----:B------:R-:W-:Y:S01]  /*0150*/  UIADD3.X UR9, UPT, UPT, URZ, UR5, URZ, UP2, !UPT ;  /* 0x00000005ff097290 */ /* 0x000fe200097fe4ff */
[----:B------:R1:W-:Y:S01]  /*0160*/  UTMACCTL.PF [UR14] ;  /* 0x000000000e0079b9 */ /* 0x0003e20008040000 */
[----:B------:R-:W-:-:S03]  /*0170*/  UIADD3.X UR7, UPT, UPT, URZ, UR5, URZ, UP1, !UPT ;  /* 0x00000005ff077290 */ /* 0x000fc60008ffe4ff */
[----:B------:R1:W-:Y:S01]  /*0180*/  UTMACCTL.PF [UR12] ;  /* 0x000000000c0079b9 */ /* 0x0003e20008040000 */
[----:B------:R-:W-:Y:S01]  /*0190*/  UIADD3.X UR5, UPT, UPT, URZ, UR5, URZ, UP0, !UPT ;  /* 0x00000005ff057290 */ /* 0x000fe200087fe4ff */
[----:B------:R1:W-:Y:S02]  /*01a0*/  UTMACCTL.PF [UR10] ;  /* 0x000000000a0079b9 */ /* 0x0003e40008040000 */
[----:B------:R1:W-:Y:S02]  /*01b0*/  UTMACCTL.PF [UR8] ;  /* 0x00000000080079b9 */ /* 0x0003e40008040000 */
[----:B------:R1:W-:Y:S04]  /*01c0*/  UTMACCTL.PF [UR6] ;  /* 0x00000000060079b9 */ /* 0x0003e80008040000 */
[----:B------:R1:W-:Y:S01]  /*01d0*/  UTMACCTL.PF [UR4] ;  /* 0x00000000040079b9 */ /* 0x0003e20008040000 */
[----:B------:R-:W-:Y:S01]  /*01e0*/  UPLOP3.LUT UP4, UPT, UPT, UPT, UPT, 0x40, 0x4 ;  /* 0x000000000004789c */ /* 0x000fe20003f8e870 */
[----:B-1----:R-:W-:Y:S10]  /*01f0*/  BRA `(.L_x_1) ;  /* 0x0000000000747947 */ /* 0x002ff40003800000 */
.L_x_0:
[----:B------:R-:W-:Y:S01]  /*0200*/  ISETP.NE.AND P0, PT, R7, RZ, PT ;  /* 0x000000ff0700720c */ /* 0x000fe20003f05270 */
[----:B------:R-:W-:-:S12]  /*0210*/  UPLOP3.LUT UP4, UPT, UPT, UPT, UPT, 0x40, 0x4 ;  /* 0x000000000004789c */ /* 0x000fd80003f8e870 */
[----:B------:R-:W-:Y:S05]  /*0220*/  @P0 BRA `(.L_x_1) ;  /* 0x0000000000680947 */ /* 0x000fea0003800000 */
[----:B------:R-:W1:Y:S01]  /*0230*/  S2UR UR5, SR_CgaCtaId ;  /* 0x00000000000579c3 */ /* 0x000e620000008800 */
[----:B------:R-:W-:Y:S01]  /*0240*/  UMOV UR4, 0x400 ;  /* 0x0000040000047882 */ /* 0x000fe20000000000 */
[----:B------:R-:W-:Y:S01]  /*0250*/  UMOV UR6, 0x1 ;  /* 0x0000000100067882 */ /* 0x000fe20000000000 */
[----:B------:R-:W-:Y:S02]  /*0260*/  UPLOP3.LUT UP4, UPT, UPT, UPT, UPT, 0x80, 0x8 ;  /* 0x000000000008789c */ /* 0x000fe40003f8f070 */
[----:B------:R-:W-:-:S04]  /*0270*/  UIADD3 UR6, UPT, UPT, -UR6, 0x100000, URZ ;  /* 0x0010000006067890 */ /* 0x000fc8000fffe1ff */
[----:B------:R-:W-:Y:S02]  /*0280*/  USHF.L.U32 UR7, UR6, 0xb, URZ ;  /* 0x0000000b06077899 */ /* 0x000fe400080006ff */
[----:B------:R-:W-:Y:S02]  /*0290*/  USHF.L.U32 UR6, UR6, 0x1, URZ ;  /* 0x0000000106067899 */ /* 0x000fe400080006ff */
[----:B-1----:R-:W-:-:S03]  /*02a0*/  ULEA UR5, UR5, UR4, 0x18 ;  /* 0x0000000405057291 */ /* 0x002fc6000f8ec0ff */
[----:B------:R-:W-:Y:S02]  /*02b0*/  UMOV UR4, 0x4 ;  /* 0x0000000400047882 */ /* 0x000fe40000000000 */
[----:B------:R-:W-:-:S04]  /*02c0*/  UIADD3 UR8, UPT, UPT, -UR4, 0x100000, URZ ;  /* 0x0010000004087890 */ /* 0x000fc8000fffe1ff */
[----:B------:R-:W-:Y:S02]  /*02d0*/  USHF.L.U32 UR9, UR8, 0xb, URZ ;  /* 0x0000000b08097899 */ /* 0x000fe400080006ff */
[----:B------:R-:W-:Y:S01]  /*02e0*/  USHF.L.U32 UR8, UR8, 0x1, URZ ;  /* 0x0000000108087899 */ /* 0x000fe200080006ff */
[----:B------:R-:W1:Y:S02]  /*02f0*/  FENCE.VIEW.ASYNC.S ;  /* 0x00000000000073c6 */ /* 0x000e640000000000 */
[----:B-1----:R1:W2:Y:S01]  /*0300*/  SYNCS.EXCH.64 URZ, [UR5], UR6 ;  /* 0x0000000605ff75b2 */ /* 0x0022a20008000100 */
[----:B------:R1:W3:Y:S01]  /*0310*/  SYNCS.EXCH.64 URZ, [UR5+0x8], UR6 ;  /* 0x0000080605ff75b2 */ /* 0x0002e20008000100 */
[----:B------:R1:W4:Y:S01]  /*0320*/  SYNCS.EXCH.64 URZ, [UR5+0x10], UR6 ;  /* 0x0000100605ff75b2 */ /* 0x0003220008000100 */
[----:B------:R1:W5:Y:S01]  /*0330*/  SYNCS.EXCH.64 URZ, [UR5+0x18], UR6 ;  /* 0x0000180605ff75b2 */ /* 0x0003620008000100 */
[----:B------:R1:W1:Y:S01]  /*0340*/  SYNCS.EXCH.64 URZ, [UR5+0x20], UR6 ;  /* 0x0000200605ff75b2 */ /* 0x0002620008000100 */
[----:B------:R1:W1:Y:S01]  /*0350*/  SYNCS.EXCH.64 URZ, [UR5+0x28], UR6 ;  /* 0x0000280605ff75b2 */ /* 0x0002620008000100 */
[----:B------:R1:W1:Y:S01]  /*0360*/  SYNCS.EXCH.64 URZ, [UR5+0x30], UR6 ;  /* 0x0000300605ff75b2 */ /* 0x0002620008000100 */
[----:B------:R1:W1:Y:S01]  /*0370*/  SYNCS.EXCH.64 URZ, [UR5+0x38], UR6 ;  /* 0x0000380605ff75b2 */ /* 0x0002620008000100 */
[----:B------:R1:W1:Y:S01]  /*0380*/  SYNCS.EXCH.64 URZ, [UR5+0x40], UR6 ;  /* 0x0000400605ff75b2 */ /* 0x0002620008000100 */
[----:B------:R1:W1:Y:S01]  /*0390*/  SYNCS.EXCH.64 URZ, [UR5+0x48], UR6 ;  /* 0x0000480605ff75b2 */ /* 0x0002620008000100 */
[----:B------:R1:W1:Y:S01]  /*03a0*/  SYNCS.EXCH.64 URZ, [UR5+0x50], UR8 ;  /* 0x0000500805ff75b2 */ /* 0x0002620008000100 */
[----:B------:R1:W1:Y:S01]  /*03b0*/  SYNCS.EXCH.64 URZ, [UR5+0x58], UR8 ;  /* 0x0000580805ff75b2 */ /* 0x0002620008000100 */
[----:B------:R-:W-:Y:S01]  /*03c0*/  NOP ;  /* 0x0000000000007918 */ /* 0x000fe20000000000 */
.L_x_1:
[----:B------:R-:W-:Y:S01]  /*03d0*/  NOP ;  /* 0x0000000000007918 */ /* 0x000fe20000000000 */
[----:B------:R-:W5:Y:S01]  /*03e0*/  LDCU.U8 UR23, c[0x0][0x6c8] ;  /* 0x0000d900ff1777ac */ /* 0x000f620008000000 */
[----:B------:R-:W4:Y:S01]  /*03f0*/  LDCU.U8 UR22, c[0x0][0x6c9] ;  /* 0x0000d920ff1677ac */ /* 0x000f220008000000 */
[----:B------:R-:W3:Y:S01]  /*0400*/  LDCU.U8 UR21, c[0x0][0x6d4] ;  /* 0x0000da80ff1577ac */ /* 0x000ee20008000000 */
[----:B------:R-:W2:Y:S01]  /*0410*/  LDCU.U8 UR15, c[0x0][0x6d5] ;  /* 0x0000daa0ff0f77ac */ /* 0x000ea20008000000 */
[----:B------:R-:W1:Y:S01]  /*0420*/  LDCU.U8 UR14, c[0x0][0x6e0] ;  /* 0x0000dc00ff0e77ac */ /* 0x000e620008000000 */
[----:B------:R-:W1:Y:S02]  /*0430*/  LDCU.U8 UR13, c[0x0][0x6e1] ;  /* 0x0000dc20ff0d77ac */ /* 0x000e640008000000 */
[----:B-12345:R-:W-:Y:S06]  /*0440*/  BAR.SYNC.DEFER_BLOCKING 0x0 ;  /* 0x0000000000007b1d */ /* 0x03efec0000010000 */
[----:B------:R-:W-:Y:S05]  /*0450*/  @P1 BRA `(.L_x_2) ;  /* 0x0000000800601947 */ /* 0x000fea0003800000 */
[----:B------:R-:W1:Y:S01]  /*0460*/  S2UR UR35, SR_CTAID.Z ;  /* 0x00000000002379c3 */ /* 0x000e620000002700 */
[----:B------:R-:W-:Y:S01]  /*0470*/  UMOV UR34, 0x1 ;  /* 0x0000000100227882 */ /* 0x000fe20000000000 */
[----:B------:R-:W-:Y:S01]  /*0480*/  UMOV UR33, URZ ;  /* 0x000000ff00217c82 */ /* 0x000fe20008000000 */
[----:B-1----:R-:W-:-:S09]  /*0490*/  UISETP.GT.U32.AND UP0, UPT, UR35, 0x3ff, UPT ;  /* 0x000003ff2300788c */ /* 0x002fd2000bf04070 */
[----:B------:R-:W-:Y:S05]  /*04a0*/  BRA.U UP0, `(.L_x_3) ;  /* 0x0000000500f07547 */ /* 0x000fea000b800000 */
[----:B------:R-:W1:Y:S01]  /*04b0*/  LDCU.64 UR4, c[0x0][0x6c0] ;  /* 0x0000d800ff0477ac */ /* 0x000e620008000a00 */
[----:B------:R-:W2:Y:S01]  /*04c0*/  S2UR UR30, SR_CgaCtaId ;  /* 0x00000000001e79c3 */ /* 0x000ea20000008800 */
[----:B------:R-:W3:Y:S01]  /*04d0*/  LDCU.64 UR44, c[0x0][0x348] ;  /* 0x00006900ff2c77ac */ /* 0x000ee20008000a00 */
[----:B------:R-:W-:Y:S01]  /*04e0*/  UMOV UR33, URZ ;  /* 0x000000ff00217c82 */ /* 0x000fe20008000000 */
[----:B------:R-:W-:Y:S01]  /*04f0*/  UMOV UR34, 0x1 ;  /* 0x0000000100227882 */ /* 0x000fe20000000000 */
[----:B-1----:R-:W-:-:S04]  /*0500*/  UIMAD.WIDE.U32 UR6, UR35, UR5, URZ ;  /* 0x00000005230672a5 */ /* 0x002fc8000f8e00ff */
[----:B------:R-:W-:-:S04]  /*0510*/  UIADD3 UR5, UPT, UPT, UR35, -UR7, URZ ;  /* 0x8000000723057290 */ /* 0x000fc8000fffe0ff */
[----:B------:R-:W-:-:S03]  /*0520*/  USHF.R.U32.HI UR5, URZ, UR23, UR5 ;  /* 0x00000017ff057299 */ /* 0x000fc60008011605 */
[----:B------:R-:W1:Y:S01]  /*0530*/  LDCU UR6, c[0x0][0x6d0] ;  /* 0x0000da00ff0677ac */ /* 0x000e620008000800 */
[----:B------:R-:W-:-:S04]  /*0540*/  UIADD3 UR5, UPT, UPT, UR7, UR5, URZ ;  /* 0x0000000507057290 */ /* 0x000fc8000fffe0ff */
[----:B------:R-:W-:-:S04]  /*0550*/  USHF.R.U32.HI UR20, URZ, UR22, UR5 ;  /* 0x00000016ff147299 */ /* 0x000fc80008011605 */
[----:B------:R-:W-:-:S04]  /*0560*/  UIADD3 UR20, UPT, UPT, -UR20, URZ, URZ ;  /* 0x000000ff14147290 */ /* 0x000fc8000fffe1ff */
[----:B------:R-:W-:Y:S01]  /*0570*/  UIMAD UR20, UR20, UR4, UR35 ;  /* 0x00000004141472a4 */ /* 0x000fe2000f8e0223 */
[----:B------:R-:W4:Y:S03]  /*0580*/  LDCU.64 UR4, c[0x0][0x6d8] ;  /* 0x0000db00ff0477ac */ /* 0x000f260008000a00 */
[----:B-1----:R-:W-:-:S04]  /*0590*/  UIMAD.WIDE.U32 UR6, UR20, UR6, URZ ;  /* 0x00000006140672a5 */ /* 0x002fc8000f8e00ff */
[----:B------:R-:W-:-:S04]  /*05a0*/  UIADD3 UR12, UPT, UPT, UR20, -UR7, URZ ;  /* 0x80000007140c7290 */ /* 0x000fc8000fffe0ff */
[----:B------:R-:W-:-:S03]  /*05b0*/  USHF.R.U32.HI UR12, URZ, UR21, UR12 ;  /* 0x00000015ff0c7299 */ /* 0x000fc6000801160c */
[----:B------:R-:W1:Y:S01]  /*05c0*/  LDCU UR6, c[0x0][0x374] ;  /* 0x00006e80ff0677ac */ /* 0x000e620008000800 */
[----:B------:R-:W-:Y:S01]  /*05d0*/  UIADD3 UR12, UPT, UPT, UR7, UR12, URZ ;  /* 0x0000000c070c7290 */ /* 0x000fe2000fffe0ff */
[----:B------:R-:W1:Y:S03]  /*05e0*/  LDCU UR7, c[0x0][0x370] ;  /* 0x00006e00ff0777ac */ /* 0x000e660008000800 */
[----:B------:R-:W-:Y:S01]  /*05f0*/  USHF.R.U32.HI UR12, URZ, UR15, UR12 ;  /* 0x0000000fff0c7299 */ /* 0x000fe2000801160c */
[----:B------:R-:W5:Y:S03]  /*0600*/  LDCU UR32, c[0x0][0x378] ;  /* 0x00006f00ff2077ac */ /* 0x000f660008000800 */
[----:B----4-:R-:W-:Y:S01]  /*0610*/  UIMAD.WIDE.U32 UR8, UR12, UR5, URZ ;  /* 0x000000050c0872a5 */ /* 0x010fe2000f8e00ff */
[----:B------:R-:W4:Y:S03]  /*0620*/  LDCU UR5, c[0x0][0x6cc] ;  /* 0x0000d980ff0577ac */ /* 0x000f260008000800 */
[----:B------:R-:W-:-:S04]  /*0630*/  UIADD3 UR8, UPT, UPT, UR12, -UR9, URZ ;  /* 0x800000090c087290 */ /* 0x000fc8000fffe0ff */
[----:B------:R-:W-:-:S04]  /*0640*/  USHF.R.U32.HI UR8, URZ, UR14, UR8 ;  /* 0x0000000eff087299 */ /* 0x000fc80008011608 */
[----:B------:R-:W-:-:S03]  /*0650*/  UIADD3 UR8, UPT, UPT, UR9, UR8, URZ ;  /* 0x0000000809087290 */ /* 0x000fc6000fffe0ff */
[----:B------:R-:W-:Y:S01]  /*0660*/  UMOV UR9, 0x400 ;  /* 0x0000040000097882 */ /* 0x000fe20000000000 */
[----:B------:R-:W-:Y:S02]  /*0670*/  USHF.R.U32.HI UR8, URZ, UR13, UR8 ;  /* 0x0000000dff087299 */ /* 0x000fe40008011608 */
[----:B--2---:R-:W-:Y:S02]  /*0680*/  ULEA UR30, UR30, UR9, 0x18 ;  /* 0x000000091e1e7291 */ /* 0x004fe4000f8ec0ff */
[----:B-1----:R-:W-:Y:S02]  /*0690*/  UIMAD UR9, UR6, UR7, URZ ;  /* 0x00000007060972a4 */ /* 0x002fe4000f8e02ff */
[----:B------:R-:W-:Y:S02]  /*06a0*/  UIADD3 UR7, UPT, UPT, -UR12, URZ, URZ ;  /* 0x000000ff0c077290 */ /* 0x000fe4000fffe1ff */
[----:B------:R-:W-:Y:S02]  /*06b0*/  UIADD3 UR6, UPT, UPT, -UR8, URZ, URZ ;  /* 0x000000ff08067290 */ /* 0x000fe4000fffe1ff */
[----:B-----5:R-:W-:-:S02]  /*06c0*/  UIMAD UR32, UR9, UR32, URZ ;  /* 0x00000020092072a4 */ /* 0x020fc4000f8e02ff */
[----:B----4-:R-:W-:Y:S02]  /*06d0*/  UIMAD UR20, UR7, UR5, UR20 ;  /* 0x00000005071472a4 */ /* 0x010fe4000f8e0214 */
[----:B---3--:R-:W-:-:S12]  /*06e0*/  UIMAD UR12, UR6, UR4, UR12 ;  /* 0x00000004060c72a4 */ /* 0x008fd8000f8e020c */
.L_x_7:
[----:B------:R-:W-:Y:S01]  /*06f0*/  USHF.L.U32 UR4, UR34, 0x1f, URZ ;  /* 0x0000001f22047899 */ /* 0x000fe200080006ff */
[----:B------:R-:W-:Y:S01]  /*0700*/  HFMA2 R3, -RZ, RZ, 0, -0.0001220703125 ;  /* 0x00008800ff037431 */ /* 0x000fe200000001ff */
[----:B------:R-:W-:Y:S02]  /*0710*/  ULEA UR5, UR33, UR30, 0x3 ;  /* 0x0000001e21057291 */ /* 0x000fe4000f8e18ff */
[----:B------:R-:W-:Y:S02]  /*0720*/  UIADD3 UR42, UP3, UPT, UR44, 0x40, URZ ;  /* 0x000000402c2a7890 */ /* 0x000fe4000ff7e0ff */
[----:B------:R-:W-:Y:S01]  /*0730*/  MOV R0, UR4 ;  /* 0x0000000400007c02 */ /* 0x000fe20008000f00 */
[----:B------:R-:W-:Y:S02]  /*0740*/  UIADD3 UR40, UP2, UPT, UR44, 0xc0, URZ ;  /* 0x000000c02c287890 */ /* 0x000fe4000ff5e0ff */
[----:B------:R-:W-:Y:S02]  /*0750*/  UIADD3 UR38, UP1, UPT, UR44, 0x140, URZ ;  /* 0x000001402c267890 */ /* 0x000fe4000ff3e0ff */
[----:B----4-:R1:W2:Y:S01]  /*0760*/  SYNCS.PHASECHK.TRANS64.TRYWAIT P2, [UR5+0x20], R0 ;  /* 0x00002000ff0075a7 */ /* 0x0102a20008041105 */
[----:B------:R-:W-:-:S02]  /*0770*/  UIADD3 UR36, UP0, UPT, UR44, 0x1c0, URZ ;  /* 0x000001c02c247890 */ /* 0x000fc4000ff1e0ff */
[----:B------:R-:W-:Y:S02]  /*0780*/  USHF.L.U32 UR27, UR20, 0x7, URZ ;  /* 0x00000007141b7899 */ /* 0x000fe400080006ff */
[----:B------:R-:W-:Y:S02]  /*0790*/  USHF.L.U32 UR7, UR12, 0x7, URZ ;  /* 0x000000070c077899 */ /* 0x000fe400080006ff */
[----:B------:R-:W-:Y:S02]  /*07a0*/  UIADD3.X UR43, UPT, UPT, URZ, UR45, URZ, UP3, !UPT ;  /* 0x0000002dff2b7290 */ /* 0x000fe40009ffe4ff */
[----:B------:R-:W-:Y:S02]  /*07b0*/  UIADD3.X UR41, UPT, UPT, URZ, UR45, URZ, UP2, !UPT ;  /* 0x0000002dff297290 */ /* 0x000fe400097fe4ff */
[----:B------:R-:W-:Y:S02]  /*07c0*/  UIADD3.X UR39, UPT, UPT, URZ, UR45, URZ, UP1, !UPT ;  /* 0x0000002dff277290 */ /* 0x000fe40008ffe4ff */
[----:B------:R-:W-:Y:S01]  /*07d0*/  UIADD3.X UR37, UPT, UPT, URZ, UR45, URZ, UP0, !UPT ;  /* 0x0000002dff257290 */ /* 0x000fe200087fe4ff */
[----:B------:R-:W-:Y:S01]  /*07e0*/  UMOV UR31, URZ ;  /* 0x000000ff001f7c82 */ /* 0x000fe20008000000 */
[----:B------:R-:W-:Y:S01]  /*07f0*/  UMOV UR18, URZ ;  /* 0x000000ff00127c82 */ /* 0x000fe20008000000 */
[----:B------:R-:W-:-:S09]  /*0800*/  UMOV UR10, URZ ;  /* 0x000000ff000a7c82 */ /* 0x000fd20008000000 */
.L_x_6:
[----:B---3--:R-:W-:Y:S02]  /*0810*/  ULEA UR25, UR33, UR30, 0x3 ;  /* 0x0000001e21197291 */ /* 0x008fe4000f8e18ff */
[----:B------:R-:W-:Y:S02]  /*0820*/  USHF.L.U32 UR26, UR31, 0x8, URZ ;  /* 0x000000081f1a7899 */ /* 0x000fe400080006ff */
[----:B------:R-:W-:Y:S02]  /*0830*/  USHF.L.U32 UR4, UR33, 0xf, URZ ;  /* 0x0000000f21047899 */ /* 0x000fe400080006ff */
[----:B------:R-:W-:Y:S02]  /*0840*/  ULEA UR16, UR33, UR30, 0xa ;  /* 0x0000001e21107291 */ /* 0x000fe4000f8e50ff */
[----:B------:R-:W-:Y:S02]  /*0850*/  ULEA UR8, UR33, UR30, 0xa ;  /* 0x0000001e21087291 */ /* 0x000fe4000f8e50ff */
[----:B------:R-:W-:-:S02]  /*0860*/  UIADD3 UR24, UPT, UPT, UR33, 0x1, URZ ;  /* 0x0000000121187890 */ /* 0x000fc4000fffe0ff */
[----:B------:R-:W-:Y:S02]  /*0870*/  UISETP.GT.U32.AND UP0, UPT, UR31, 0xe, UPT ;  /* 0x0000000e1f00788c */ /* 0x000fe4000bf04070 */
[----:B------:R-:W-:Y:S02]  /*0880*/  UIADD3 UR19, UPT, UPT, UR31, UR31, URZ ;  /* 0x0000001f1f137290 */ /* 0x000fe4000fffe0ff */
[----:B------:R-:W-:Y:S02]  /*0890*/  USHF.R.S32.HI UR4, URZ, 0x1, UR4 ;  /* 0x00000001ff047899 */ /* 0x000fe40008011404 */
[----:B------:R-:W-:Y:S02]  /*08a0*/  UIADD3 UR16, UPT, UPT, UR16, 0x34400, URZ ;  /* 0x0003440010107890 */ /* 0x000fe4000fffe0ff */
[----:B------:R-:W-:Y:S02]  /*08b0*/  UIADD3 UR8, UPT, UPT, UR8, 0x35400, URZ ;  /* 0x0003540008087890 */ /* 0x000fe4000fffe0ff */
[----:B------:R-:W-:Y:S01]  /*08c0*/  UISETP.NE.AND UP1, UPT, UR24, 0x4, UPT ;  /* 0x000000041800788c */ /* 0x000fe2000bf25270 */
[----:B------:R-:W-:Y:S01]  /*08d0*/  UMOV UR5, UR25 ;  /* 0x0000001900057c82 */ /* 0x000fe20008000000 */
[----:B------:R-:W-:Y:S01]  /*08e0*/  UMOV UR6, UR26 ;  /* 0x0000001a00067c82 */ /* 0x000fe20008000000 */
[----:B------:R-:W-:Y:S01]  /*08f0*/  UMOV UR17, UR25 ;  /* 0x0000001900117c82 */ /* 0x000fe20008000000 */
[----:B------:R-:W-:Y:S01]  /*0900*/  UMOV UR9, UR25 ;  /* 0x0000001900097c82 */ /* 0x000fe20008000000 */
[----:B--2-4-:R-:W-:Y:S06]  /*0910*/  @P2 BRA `(.L_x_4) ;  /* 0x0000000000102947 */ /* 0x014fec0003800000 */
[----:B------:R-:W-:-:S06]  /*0920*/  USHF.L.U32 UR11, UR34, 0x1f, URZ ;  /* 0x0000001f220b7899 */ /* 0x000fcc00080006ff */
[----:B-1----:R-:W-:-:S04]  /*0930*/  MOV R0, UR11 ;  /* 0x0000000b00007c02 */ /* 0x002fc80008000f00 */
[----:B------:R-:W1:Y:S02]  /*0940*/  SYNCS.PHASECHK.TRANS64.TRYWAIT P0, [UR25+0x20], R0 ;  /* 0x00002000ff0075a7 */ /* 0x000e640008001119 */
[----:B-1----:R-:W-:Y:S05]  /*0950*/  @!P0 BRA `(.L_x_5) ;  /* 0x0000003000c48947 */ /* 0x002fea0003800000 */
.L_x_4:
[----:B------:R-:W-:Y:S02]  /*0960*/  ELECT P1, URZ, PT ;  /* 0x0000000000ff782f */ /* 0x000fe40003820000 */
[----:B------:R-:W-:Y:S01]  /*0970*/  PLOP3.LUT P0, PT, PT, PT, UP0, 0x80, 0x8 ;  /* 0x000000000008781c */ /* 0x000fe20003f0f008 */
[----:B------:R-:W-:Y:S01]  /*0980*/  USEL UR11, URZ, 0x1, UP1 ;  /* 0x00000001ff0b7887 */ /* 0x000fe20008800000 */
[----:B------:R-:W-:Y:S01]  /*0990*/  PLOP3.LUT P2, PT, PT, PT, PT, 0x80, 0x8 ;  /* 0x000000000008781c */ /* 0x000fe20003f4f070 */
[----:B------:R-:W-:Y:S02]  /*09a0*/  USEL UR33, UR24, URZ, UP1 ;  /* 0x000000ff18217287 */ /* 0x000fe40008800000 */
[----:B------:R-:W-:Y:S02]  /*09b0*/  ULOP3.LUT UR34, UR34, UR11, URZ, 0x3c, !UPT ;  /* 0x0000000b22227292 */ /* 0x000fe4000f8e3cff */
[----:B------:R-:W-:Y:S02]  /*09c0*/  UIADD3 UR24, UPT, UPT, UR30, 0x14400, UR4 ;  /* 0x000144001e187890 */ /* 0x000fe4000fffe004 */
[----:B------:R-:W-:-:S02]  /*09d0*/  UIADD3 UR4, UPT, UPT, UR30, 0x24400, UR4 ;  /* 0x000244001e047890 */ /* 0x000fc4000fffe004 */
[----:B------:R-:W-:Y:S01]  /*09e0*/  @!UP0 USHF.L.U32 UR28, UR34, 0x1f, URZ ;  /* 0x0000001f221c8899 */ /* 0x000fe200080006ff */
[----:B------:R3:W-:Y:S01]  /*09f0*/  @P1 SYNCS.ARRIVE.TRANS64 RZ, [UR25], R3 ;  /* 0x00000003ffff19a7 */ /* 0x0007e20008000019 */
[----:B------:R-:W-:Y:S01]  /*0a00*/  @!UP0 ULEA UR29, UR33, UR30, 0x3 ;  /* 0x0000001e211d8291 */ /* 0x000fe2000f8e18ff */
[----:B------:R-:W-:Y:S02]  /*0a10*/  UMOV UR11, UR19 ;  /* 0x00000013000b7c82 */ /* 0x000fe40008000000 */
[----:B------:R3:W-:Y:S01]  /*0a20*/  UTMALDG.2D [UR24], [UR42], desc[URZ] ;  /* 0x0000ff182a0075b4 */ /* 0x0007e20008009000 */
[----:B-1----:R-:W-:Y:S01]  /*0a30*/  IMAD.U32 R0, RZ, RZ, UR28 ;  /* 0x0000001cff007e24 */ /* 0x002fe2000f8e00ff */
[----:B------:R-:W-:-:S04]  /*0a40*/  UIADD3 UR31, UPT, UPT, UR31, 0x1, URZ ;  /* 0x000000011f1f7890 */ /* 0x000fc8000fffe0ff */
[----:B------:R-:W-:Y:S01]  /*0a50*/  UISETP.NE.AND UP0, UPT, UR31, 0x10, UPT ;  /* 0x000000101f00788c */ /* 0x000fe2000bf05270 */
[----:B------:R3:W-:Y:S01]  /*0a60*/  UTMALDG.2D [UR4], [UR40], desc[URZ] ;  /* 0x0000ff04280075b4 */ /* 0x0007e20008009000 */
[----:B------:R3:W-:Y:S01]  /*0a70*/  UTMALDG.3D [UR16], [UR38], desc[URZ] ;  /* 0x0000ff10260075b4 */ /* 0x0007e20008011000 */
[----:B------:R3:W-:Y:S01]  /*0a80*/  UTMALDG.3D [UR8], [UR36], desc[URZ] ;  /* 0x0000ff08240075b4 */ /* 0x0007e20008011000 */
[----:B------:R3:W4:Y:S05]  /*0a90*/  @!P0 SYNCS.PHASECHK.TRANS64.TRYWAIT P2, [UR29+0x20], R0 ;  /* 0x00002000ff0085a7 */ /* 0x00072a000804111d */
[----:B------:R-:W-:Y:S05]  /*0aa0*/  BRA.U UP0, `(.L_x_6) ;  /* 0xfffffffd00587547 */ /* 0x000fea000b83ffff */
[----:B---3--:R-:W1:Y:S01]  /*0ab0*/  LDCU.64 UR4, c[0x0][0x6c0] ;  /* 0x0000d800ff0477ac */ /* 0x008e620008000a00 */
[----:B------:R-:W-:-:S04]  /*0ac0*/  UIADD3 UR35, UPT, UPT, UR32, UR35, URZ ;  /* 0x0000002320237290 */ /* 0x000fc8000fffe0ff */
[----:B------:R-:W-:Y:S02]  /*0ad0*/  UISETP.GE.AND UP0, UPT, UR35, 0x400, UPT ;  /* 0x000004002300788c */ /* 0x000fe4000bf06270 */
[----:B-1----:R-:W-:Y:S01]  /*0ae0*/  UIMAD.WIDE.U32 UR6, UR35, UR5, URZ ;  /* 0x00000005230672a5 */ /* 0x002fe2000f8e00ff */
[----:B------:R-:W1:Y:S03]  /*0af0*/  LDCU UR5, c[0x0][0x6d0] ;  /* 0x0000da00ff0577ac */ /* 0x000e660008000800 */
[----:B------:R-:W-:-:S04]  /*0b00*/  UIADD3 UR6, UPT, UPT, UR35, -UR7, URZ ;  /* 0x8000000723067290 */ /* 0x000fc8000fffe0ff */
[----:B------:R-:W-:-:S04]  /*0b10*/  USHF.R.U32.HI UR6, URZ, UR23, UR6 ;  /* 0x00000017ff067299 */ /* 0x000fc80008011606 */
[----:B------:R-:W-:-:S04]  /*0b20*/  UIADD3 UR6, UPT, UPT, UR7, UR6, URZ ;  /* 0x0000000607067290 */ /* 0x000fc8000fffe0ff */
[----:B------:R-:W-:-:S04]  /*0b30*/  USHF.R.U32.HI UR20, URZ, UR22, UR6 ;  /* 0x00000016ff147299 */ /* 0x000fc80008011606 */
[----:B------:R-:W-:-:S04]  /*0b40*/  UIADD3 UR20, UPT, UPT, -UR20, URZ, URZ ;  /* 0x000000ff14147290 */ /* 0x000fc8000fffe1ff */
[----:B------:R-:W-:-:S04]  /*0b50*/  UIMAD UR20, UR4, UR20, UR35 ;  /* 0x00000014041472a4 */ /* 0x000fc8000f8e0223 */
[----:B-1----:R-:W-:Y:S01]  /*0b60*/  UIMAD.WIDE.U32 UR6, UR20, UR5, URZ ;  /* 0x00000005140672a5 */ /* 0x002fe2000f8e00ff */
[----:B------:R-:W1:Y:S03]  /*0b70*/  LDCU.64 UR4, c[0x0][0x6d8] ;  /* 0x0000db00ff0477ac */ /* 0x000e660008000a00 */
[----:B------:R-:W-:-:S04]  /*0b80*/  UIADD3 UR6, UPT, UPT, UR20, -UR7, URZ ;  /* 0x8000000714067290 */ /* 0x000fc8000fffe0ff */
[----:B------:R-:W-:-:S04]  /*0b90*/  USHF.R.U32.HI UR6, URZ, UR21, UR6 ;  /* 0x00000015ff067299 */ /* 0x000fc80008011606 */
[----:B------:R-:W-:-:S04]  /*0ba0*/  UIADD3 UR6, UPT, UPT, UR7, UR6, URZ ;  /* 0x0000000607067290 */ /* 0x000fc8000fffe0ff */
[----:B------:R-:W-:-:S04]  /*0bb0*/  USHF.R.U32.HI UR12, URZ, UR15, UR6 ;  /* 0x0000000fff0c7299 */ /* 0x000fc80008011606 */
[----:B-1----:R-:W-:-:S04]  /*0bc0*/  UIMAD.WIDE.U32 UR6, UR12, UR5, URZ ;  /* 0x000000050c0672a5 */ /* 0x002fc8000f8e00ff */
[----:B------:R-:W-:-:S04]  /*0bd0*/  UIADD3 UR5, UPT, UPT, UR12, -UR7, URZ ;  /* 0x800000070c057290 */ /* 0x000fc8000fffe0ff */
[----:B------:R-:W-:-:S03]  /*0be0*/  USHF.R.U32.HI UR5, URZ, UR14, UR5 ;  /* 0x0000000eff057299 */ /* 0x000fc60008011605 */
[----:B------:R-:W1:Y:S01]  /*0bf0*/  LDCU UR6, c[0x0][0x6cc] ;  /* 0x0000d980ff0677ac */ /* 0x000e620008000800 */
[----:B------:R-:W-:Y:S02]  /*0c00*/  UIADD3 UR5, UPT, UPT, UR7, UR5, URZ ;  /* 0x0000000507057290 */ /* 0x000fe4000fffe0ff */
[----:B------:R-:W-:Y:S02]  /*0c10*/  UIADD3 UR7, UPT, UPT, -UR12, URZ, URZ ;  /* 0x000000ff0c077290 */ /* 0x000fe4000fffe1ff */
[----:B------:R-:W-:-:S04]  /*0c20*/  USHF.R.U32.HI UR5, URZ, UR13, UR5 ;  /* 0x0000000dff057299 */ /* 0x000fc80008011605 */
[----:B------:R-:W-:-:S04]  /*0c30*/  UIADD3 UR5, UPT, UPT, -UR5, URZ, URZ ;  /* 0x000000ff05057290 */ /* 0x000fc8000fffe1ff */
[----:B------:R-:W-:Y:S02]  /*0c40*/  UIMAD UR12, UR4, UR5, UR12 ;  /* 0x00000005040c72a4 */ /* 0x000fe4000f8e020c */
[----:B-1----:R-:W-:Y:S01]  /*0c50*/  UIMAD UR20, UR6, UR7, UR20 ;  /* 0x00000007061472a4 */ /* 0x002fe2000f8e0214 */
[----:B------:R-:W-:Y:S11]  /*0c60*/  BRA.U !UP0, `(.L_x_7) ;  /* 0xfffffff908a07547 */ /* 0x000ff6000b83ffff */
.L_x_3:
[----:B------:R-:W-:Y:S01]  /*0c70*/  UISETP.NE.AND UP0, UPT, UR33, 0x3, UPT ;  /* 0x000000032100788c */ /* 0x000fe2000bf05270 */
[----:B------:R-:W1:Y:S01]  /*0c80*/  S2UR UR4, SR_CgaCtaId ;  /* 0x00000000000479c3 */ /* 0x000e620000008800 */
[----:B------:R-:W-:Y:S01]  /*0c90*/  UIADD3 UR7, UPT, UPT, UR33, 0x2, URZ ;  /* 0x0000000221077890 */ /* 0x000fe2000fffe0ff */
[----:B------:R-:W-:-:S03]  /*0ca0*/  UMOV UR5, 0x400 ;  /* 0x0000040000057882 */ /* 0x000fc60000000000 */
[----:B------:R-:W-:-:S04]  /*0cb0*/  USEL UR7, UR7, 0x1, UP0 ;  /* 0x0000000107077887 */ /* 0x000fc80008000000 */
[----:B------:R-:W-:Y:S02]  /*0cc0*/  UISETP.NE.AND UP0, UPT, UR7, 0x4, UPT ;  /* 0x000000040700788c */ /* 0x000fe4000bf05270 */
[----:B------:R-:W-:Y:S02]  /*0cd0*/  UIADD3 UR7, UPT, UPT, UR7, 0x1, URZ ;  /* 0x0000000107077890 */ /* 0x000fe4000fffe0ff */
[----:B------:R-:W-:Y:S02]  /*0ce0*/  UISETP.EQ.XOR UP1, UPT, UR33, 0x3, !UP0 ;  /* 0x000000032100788c */ /* 0x000fe4000c722a70 */
[----:B------:R-:W-:-:S04]  /*0cf0*/  USEL UR7, UR7, 0x1, UP0 ;  /* 0x0000000107077887 */ /* 0x000fc80008000000 */
[----:B------:R-:W-:Y:S02]  /*0d00*/  UISETP.EQ.XOR UP1, UPT, UR7, 0x4, UP1 ;  /* 0x000000040700788c */ /* 0x000fe40008f22a70 */
[----:B------:R-:W-:Y:S02]  /*0d10*/  UISETP.NE.AND UP0, UPT, UR7, 0x4, UPT ;  /* 0x000000040700788c */ /* 0x000fe4000bf05270 */
[----:B------:R-:W-:Y:S02]  /*0d20*/  USEL UR6, URZ, 0x1, !UP1 ;  /* 0x00000001ff067887 */ /* 0x000fe4000c800000 */
[----:B-1----:R-:W-:Y:S02]  /*0d30*/  ULEA UR4, UR4, UR5, 0x18 ;  /* 0x0000000504047291 */ /* 0x002fe4000f8ec0ff */
[----:B------:R-:W-:Y:S02]  /*0d40*/  ULOP3.LUT UR6, UR34, UR6, URZ, 0x3c, !UPT ;  /* 0x0000000622067292 */ /* 0x000fe4000f8e3cff */
[----:B------:R-:W-:-:S02]  /*0d50*/  USEL UR7, UR7, URZ, UP0 ;  /* 0x000000ff07077287 */ /* 0x000fc40008000000 */
[----:B------:R-:W-:Y:S02]  /*0d60*/  USHF.L.U32 UR6, UR6, 0x1f, URZ ;  /* 0x0000001f06067899 */ /* 0x000fe400080006ff */
[----:B------:R-:W-:-:S04]  /*0d70*/  ULEA UR4, UR7, UR4, 0x3 ;  /* 0x0000000407047291 */ /* 0x000fc8000f8e18ff */
[----:B------:R-:W-:-:S05]  /*0d80*/  MOV R0, UR6 ;  /* 0x0000000600007c02 */ /* 0x000fca0008000f00 */
[----:B------:R-:W1:Y:S02]  /*0d90*/  SYNCS.PHASECHK.TRANS64.TRYWAIT P0, [UR4+0x20], R0 ;  /* 0x00002000ff0075a7 */ /* 0x000e640008001104 */
[----:B-1----:R-:W-:Y:S05]  /*0da0*/  @!P0 BRA `(.L_x_8) ;  /* 0x0000002c00d08947 */ /* 0x002fea0003800000 */
.L_x_35:
[----:B------:R-:W-:-:S13]  /*0db0*/  ELECT P0, URZ, PT ;  /* 0x0000000000ff782f */ /* 0x000fda0003800000 */
[----:B-1----:R-:W-:-:S04]  /*0dc0*/  @P0 MOV R0, 0x8800 ;  /* 0x0000880000000802 */ /* 0x002fc80000000f00 */
[----:B------:R1:W-:Y:S03]  /*0dd0*/  @P0 SYNCS.ARRIVE.TRANS64 RZ, [UR4], R0 ;  /* 0x00000000ffff09a7 */ /* 0x0003e60008000004 */
.L_x_2:
[----:B------:R-:W-:-:S13]  /*0de0*/  ISETP.NE.AND P0, PT, R7, 0x4, PT ;  /* 0x000000040700780c */ /* 0x000fda0003f05270 */
[----:B------:R-:W-:Y:S05]  /*0df0*/  @P0 BRA `(.L_x_9) ;  /* 0x0000000800a80947 */ /* 0x000fea0003800000 */
[----:B------:R-:W2:Y:S08]  /*0e00*/  S2UR UR28, SR_CTAID.Z ;  /* 0x00000000001c79c3 */ /* 0x000eb00000002700 */
[----:B------:R-:W-:Y:S01]  /*0e10*/  BAR.SYNC.DEFER_BLOCKING 0x2, 0xa0 ;  /* 0x0082800000007b1d */ /* 0x000fe20000010000 */
[----:B------:R-:W-:Y:S01]  /*0e20*/  HFMA2 R6, -RZ, RZ, 0, 5.9604644775390625e-08 ;  /* 0x00000001ff067431 */ /* 0x000fe200000001ff */
[----:B------:R-:W-:-:S04]  /*0e30*/  MOV R5, 0x1 ;  /* 0x0000000100057802 */ /* 0x000fc80000000f00 */
[----:B------:R-:W-:Y:S02]  /*0e40*/  UMOV UR4, 0x400 ;  /* 0x0000040000047882 */ /* 0x000fe40000000000 */
[----:B------:R-:W3:Y:S01]  /*0e50*/  S2UR UR12, SR_CgaCtaId ;  /* 0x00000000000c79c3 */ /* 0x000ee20000008800 */
[----:B--2---:R-:W-:Y:S02]  /*0e60*/  UISETP.GT.U32.AND UP0, UPT, UR28, 0x3ff, UPT ;  /* 0x000003ff1c00788c */ /* 0x004fe4000bf04070 */
[----:B---3--:R-:W-:-:S07]  /*0e70*/  ULEA UR12, UR12, UR4, 0x18 ;  /* 0x000000040c0c7291 */ /* 0x008fce000f8ec0ff */
[----:B------:R-:W-:Y:S05]  /*0e80*/  BRA.U UP0, `(.L_x_10) ;  /* 0x00000009004c7547 */ /* 0x000fea000b800000 */
[----:B-1----:R-:W1:Y:S01]  /*0e90*/  LDS R0, [UR12+0x68] ;  /* 0x0000680cff007984 */ /* 0x002e620008000800 */
[----:B------:R-:W2:Y:S01]  /*0ea0*/  LDCU UR5, c[0x0][0x374] ;  /* 0x00006e80ff0577ac */ /* 0x000ea20008000800 */
[----:B------:R-:W-:Y:S01]  /*0eb0*/  MOV R5, 0x1 ;  /* 0x0000000100057802 */ /* 0x000fe20000000f00 */
[----:B------:R-:W2:Y:S01]  /*0ec0*/  LDCU UR16, c[0x0][0x370] ;  /* 0x00006e00ff1077ac */ /* 0x000ea20008000800 */
[----:B------:R-:W3:Y:S01]  /*0ed0*/  LDCU UR37, c[0x0][0x378] ;  /* 0x00006f00ff2577ac */ /* 0x000ee20008000800 */
[----:B------:R-:W-:Y:S01]  /*0ee0*/  UMOV UR40, 0x8a02480 ;  /* 0x08a0248000287882 */ /* 0x000fe20000000000 */
[----:B------:R-:W-:Y:S02]  /*0ef0*/  USEL UR4, URZ, 0x4000, UP6 ;  /* 0x00004000ff047887 */ /* 0x000fe4000b000000 */
[----:B------:R-:W-:Y:S02]  /*0f00*/  USEL UR40, UR40, 0x8a00480, !UP5 ;  /* 0x08a0048028287887 */ /* 0x000fe4000e800000 */
[----:B------:R-:W-:-:S02]  /*0f10*/  UIADD3 UR20, UPT, UPT, UR12, 0x35400, URZ ;  /* 0x000354000c147890 */ /* 0x000fc4000fffe0ff */
[----:B------:R-:W-:Y:S02]  /*0f20*/  UIADD3 UR40, UPT, UPT, UR4, UR40, URZ ;  /* 0x0000002804287290 */ /* 0x000fe4000fffe0ff */
[----:B------:R-:W-:Y:S02]  /*0f30*/  UIADD3 UR24, UPT, UPT, UR12, 0x34400, URZ ;  /* 0x000344000c187890 */ /* 0x000fe4000fffe0ff */
[----:B--2---:R-:W-:Y:S02]  /*0f40*/  UIMAD UR16, UR5, UR16, URZ ;  /* 0x00000010051072a4 */ /* 0x004fe4000f8e02ff */
[----:B------:R-:W-:Y:S02]  /*0f50*/  UIADD3 UR25, UPT, UPT, UR12, 0x14400, URZ ;  /* 0x000144000c197890 */ /* 0x000fe4000fffe0ff */
[----:B---3--:R-:W-:Y:S02]  /*0f60*/  UIMAD UR37, UR16, UR37, URZ ;  /* 0x00000025102572a4 */ /* 0x008fe4000f8e02ff */
[----:B------:R-:W-:-:S02]  /*0f70*/  UIADD3 UR26, UPT, UPT, UR12, 0x24400, URZ ;  /* 0x000244000c1a7890 */ /* 0x000fc4000fffe0ff */
[----:B------:R-:W-:Y:S02]  /*0f80*/  USHF.R.U32.HI UR20, URZ, 0x4, UR20 ;  /* 0x00000004ff147899 */ /* 0x000fe40008011614 */
[----:B------:R-:W-:Y:S02]  /*0f90*/  USHF.R.U32.HI UR24, URZ, 0x4, UR24 ;  /* 0x00000004ff187899 */ /* 0x000fe40008011618 */
[----:B------:R-:W-:Y:S02]  /*0fa0*/  USHF.R.U32.HI UR25, URZ, 0x4, UR25 ;  /* 0x00000004ff197899 */ /* 0x000fe40008011619 */
[----:B------:R-:W-:Y:S01]  /*0fb0*/  USHF.R.U32.HI UR26, URZ, 0x4, UR26 ;  /* 0x00000004ff1a7899 */ /* 0x000fe2000801161a */
[----:B-1----:R-:W-:Y:S01]  /*0fc0*/  R2UR UR38, R0 ;  /* 0x00000000002672ca */ /* 0x002fe200000e0000 */
[----:B------:R-:W-:Y:S02]  /*0fd0*/  ULOP3.LUT UR20, UR20, 0x3fc0, URZ, 0xc0, !UPT ;  /* 0x00003fc014147892 */ /* 0x000fe4000f8ec0ff */
[----:B------:R-:W-:-:S02]  /*0fe0*/  ULOP3.LUT UR24, UR24, 0x3fc0, URZ, 0xc0, !UPT ;  /* 0x00003fc018187892 */ /* 0x000fc4000f8ec0ff */
[----:B------:R-:W-:Y:S02]  /*0ff0*/  ULOP3.LUT UR25, UR25, 0x3fc0, URZ, 0xc0, !UPT ;  /* 0x00003fc019197892 */ /* 0x000fe4000f8ec0ff */
[----:B------:R-:W-:Y:S02]  /*1000*/  ULOP3.LUT UR26, UR26, 0x3fc0, URZ, 0xc0, !UPT ;  /* 0x00003fc01a1a7892 */ /* 0x000fe4000f8ec0ff */
[----:B------:R-:W-:Y:S02]  /*1010*/  ULOP3.LUT UR20, UR20, 0x10000, URZ, 0xfc, !UPT ;  /* 0x0001000014147892 */ /* 0x000fe4000f8efcff */
[----:B------:R-:W-:Y:S02]  /*1020*/  ULOP3.LUT UR24, UR24, 0x10000, URZ, 0xfc, !UPT ;  /* 0x0001000018187892 */ /* 0x000fe4000f8efcff */
[----:B------:R-:W-:Y:S02]  /*1030*/  UIADD3 UR10, UPT, UPT, UR38, 0x100, URZ ;  /* 0x00000100260a7890 */ /* 0x000fe4000fffe0ff */
[----:B------:R-:W-:-:S02]  /*1040*/  UIADD3 UR8, UPT, UPT, UR38, 0x104, URZ ;  /* 0x0000010426087890 */ /* 0x000fc4000fffe0ff */
[----:B------:R-:W-:Y:S02]  /*1050*/  UIADD3 UR6, UPT, UPT, UR38, -0x7fffff00, URZ ;  /* 0x8000010026067890 */ /* 0x000fe4000fffe0ff */
[----:B------:R-:W-:Y:S02]  /*1060*/  UIADD3 UR4, UPT, UPT, UR38, -0x7ffffefc, URZ ;  /* 0x8000010426047890 */ /* 0x000fe4000fffe0ff */
[----:B------:R-:W-:Y:S02]  /*1070*/  UIADD3 UR11, UPT, UPT, UR38, 0x108, URZ ;  /* 0x00000108260b7890 */ /* 0x000fe4000fffe0ff */
[----:B------:R-:W-:Y:S02]  /*1080*/  UIADD3 UR9, UPT, UPT, UR38, 0x10c, URZ ;  /* 0x0000010c26097890 */ /* 0x000fe4000fffe0ff */
[----:B------:R-:W-:Y:S02]  /*1090*/  UIADD3 UR7, UPT, UPT, UR38, -0x7ffffef8, URZ ;  /* 0x8000010826077890 */ /* 0x000fe4000fffe0ff */
[----:B------:R-:W-:-:S02]  /*10a0*/  USHF.R.U32.HI UR19, URZ, 0x1, UR10 ;  /* 0x00000001ff137899 */ /* 0x000fc4000801160a */
[----:B------:R-:W-:Y:S02]  /*10b0*/  USHF.R.U32.HI UR18, URZ, 0x1, UR6 ;  /* 0x00000001ff127899 */ /* 0x000fe40008011606 */
[----:B------:R-:W-:Y:S02]  /*10c0*/  USHF.R.U32.HI UR17, URZ, 0x1, UR8 ;  /* 0x00000001ff117899 */ /* 0x000fe40008011608 */
[----:B------:R-:W-:Y:S02]  /*10d0*/  UIADD3 UR5, UPT, UPT, UR38, -0x7ffffef4, URZ ;  /* 0x8000010c26057890 */ /* 0x000fe4000fffe0ff */
[----:B------:R-:W-:Y:S02]  /*10e0*/  USHF.R.U32.HI UR16, URZ, 0x1, UR4 ;  /* 0x00000001ff107899 */ /* 0x000fe40008011604 */
[----:B------:R-:W-:Y:S02]  /*10f0*/  USHF.R.U32.HI UR52, URZ, 0x1a, UR11 ;  /* 0x0000001aff347899 */ /* 0x000fe4000801160b */
[----:B------:R-:W-:-:S02]  /*1100*/  USHF.R.U32.HI UR46, URZ, 0x1a, UR7 ;  /* 0x0000001aff2e7899 */ /* 0x000fc40008011607 */
[----:B------:R-:W-:Y:S02]  /*1110*/  USHF.R.U32.HI UR42, URZ, 0x1a, UR9 ;  /* 0x0000001aff2a7899 */ /* 0x000fe40008011609 */
[----:B------:R-:W-:Y:S02]  /*1120*/  ULOP3.LUT UR19, UR19, 0x60000000, URZ, 0xc0, !UPT ;  /* 0x6000000013137892 */ /* 0x000fe4000f8ec0ff */
[----:B------:R-:W-:Y:S02]  /*1130*/  ULOP3.LUT UR18, UR18, 0x60000000, URZ, 0xc0, !UPT ;  /* 0x6000000012127892 */ /* 0x000fe4000f8ec0ff */
[----:B------:R-:W-:Y:S02]  /*1140*/  ULOP3.LUT UR17, UR17, 0x60000000, URZ, 0xc0, !UPT ;  /* 0x6000000011117892 */ /* 0x000fe4000f8ec0ff */
[----:B------:R-:W-:Y:S02]  /*1150*/  USHF.R.U32.HI UR41, URZ, 0x1a, UR5 ;  /* 0x0000001aff297899 */ /* 0x000fe40008011605 */
[----:B------:R-:W-:-:S02]  /*1160*/  ULOP3.LUT UR16, UR16, 0x60000000, URZ, 0xc0, !UPT ;  /* 0x6000000010107892 */ /* 0x000fc4000f8ec0ff */
[----:B------:R-:W-:Y:S02]  /*1170*/  ULOP3.LUT UR52, UR19, 0x30, UR52, 0xf8, !UPT ;  /* 0x0000003013347892 */ /* 0x000fe4000f8ef834 */
[----:B------:R-:W-:Y:S02]  /*1180*/  ULOP3.LUT UR46, UR18, 0x30, UR46, 0xf8, !UPT ;  /* 0x00000030122e7892 */ /* 0x000fe4000f8ef82e */
[----:B------:R-:W-:Y:S02]  /*1190*/  ULOP3.LUT UR42, UR17, 0x30, UR42, 0xf8, !UPT ;  /* 0x00000030112a7892 */ /* 0x000fe4000f8ef82a */
[----:B------:R-:W-:Y:S02]  /*11a0*/  ULOP3.LUT UR41, UR16, 0x30, UR41, 0xf8, !UPT ;  /* 0x0000003010297892 */ /* 0x000fe4000f8ef829 */
[----:B------:R-:W-:Y:S02]  /*11b0*/  ULOP3.LUT UR53, UR52, UR40, URZ, 0xfc, !UPT ;  /* 0x0000002834357292 */ /* 0x000fe4000f8efcff */
[----:B------:R-:W-:-:S02]  /*11c0*/  ULOP3.LUT UR47, UR46, UR40, URZ, 0xfc, !UPT ;  /* 0x000000282e2f7292 */ /* 0x000fc4000f8efcff */
[----:B------:R-:W-:Y:S02]  /*11d0*/  ULOP3.LUT UR43, UR42, UR40, URZ, 0xfc, !UPT ;  /* 0x000000282a2b7292 */ /* 0x000fe4000f8efcff */
[----:B------:R-:W-:Y:S02]  /*11e0*/  ULOP3.LUT UR41, UR41, UR40, URZ, 0xfc, !UPT ;  /* 0x0000002829297292 */ /* 0x000fe4000f8efcff */
[----:B------:R-:W-:Y:S02]  /*11f0*/  ULOP3.LUT UR25, UR25, 0x10000, URZ, 0xfc, !UPT ;  /* 0x0001000019197892 */ /* 0x000fe4000f8efcff */
[----:B------:R-:W-:Y:S01]  /*1200*/  ULOP3.LUT UR26, UR26, 0x10000, URZ, 0xfc, !UPT ;  /* 0x000100001a1a7892 */ /* 0x000fe2000f8efcff */
[----:B------:R-:W-:Y:S01]  /*1210*/  UMOV UR36, URZ ;  /* 0x000000ff00247c82 */ /* 0x000fe20008000000 */
[----:B------:R-:W-:Y:S01]  /*1220*/  UMOV UR35, URZ ;  /* 0x000000ff00237c82 */ /* 0x000fe20008000000 */
[----:B------:R-:W-:Y:S01]  /*1230*/  UMOV UR33, URZ ;  /* 0x000000ff00217c82 */ /* 0x000fe20008000000 */
[----:B------:R-:W-:Y:S01]  /*1240*/  UMOV UR52, URZ ;  /* 0x000000ff00347c82 */ /* 0x000fe20008000000 */
[----:B------:R-:W-:Y:S01]  /*1250*/  UMOV UR46, URZ ;  /* 0x000000ff002e7c82 */ /* 0x000fe20008000000 */
[----:B------:R-:W-:Y:S01]  /*1260*/  UMOV UR42, URZ ;  /* 0x000000ff002a7c82 */ /* 0x000fe20008000000 */
[----:B------:R-:W-:-:S05]  /*1270*/  UMOV UR40, URZ ;  /* 0x000000ff00287c82 */ /* 0x000fca0008000000 */
.L_x_15:
[----:B------:R-:W-:Y:S01]  /*1280*/  USHF.L.U32 UR16, UR35, 0x1f, URZ ;  /* 0x0000001f23107899 */ /* 0x000fe200080006ff */
[----:B------:R-:W-:Y:S01]  /*1290*/  SHF.L.U32 R3, R5, 0x1f, RZ ;  /* 0x0000001f05037819 */ /* 0x000fe200000006ff */
[----:B------:R-:W-:Y:S02]  /*12a0*/  ULEA UR17, UR33, UR12, 0x3 ;  /* 0x0000000c21117291 */ /* 0x000fe4000f8e18ff */
[----:B-1----:R-:W-:Y:S02]  /*12b0*/  ULEA UR18, UR36, UR12, 0x3 ;  /* 0x0000000c24127291 */ /* 0x002fe4000f8e18ff */
[----:B--2---:R-:W-:Y:S01]  /*12c0*/  MOV R0, UR16 ;  /* 0x0000001000007c02 */ /* 0x004fe20008000f00 */
[----:B------:R-:W-:Y:S02]  /*12d0*/  ULEA UR19, UR36, UR38, 0x7 ;  /* 0x0000002624137291 */ /* 0x000fe4000f8e38ff */
[----:B------:R-:W-:Y:S02]  /*12e0*/  UIADD3 UR28, UPT, UPT, UR37, UR28, URZ ;  /* 0x0000001c251c7290 */ /* 0x000fe4000fffe0ff */
[----:B---3--:R1:W2:Y:S01]  /*12f0*/  SYNCS.PHASECHK.TRANS64.TRYWAIT P1, [UR17], R0 ;  /* 0x00000000ff0075a7 */ /* 0x0082a20008021111 */
[----:B------:R-:W-:Y:S01]  /*1300*/  UPLOP3.LUT UP2, UPT, UPT, UPT, UPT, 0x40, 0x4 ;  /* 0x000000000004789c */ /* 0x000fe20003f4e870 */
[----:B------:R-:W3:Y:S02]  /*1310*/  SYNCS.PHASECHK.TRANS64.TRYWAIT P0, [UR18+0x50], R3 ;  /* 0x00005003ff0075a7 */ /* 0x000ee40008001112 */
[----:B-123--:R-:W-:Y:S08]  /*1320*/  @!P0 BRA `(.L_x_11) ;  /* 0x0000002800908947 */ /* 0x00eff00003800000 */
.L_x_37:
[----:B------:R-:W-:-:S05]  /*1330*/  UMOV UR31, URZ ;  /* 0x000000ff001f7c82 */ /* 0x000fca0008000000 */
.L_x_14:
[----:B------:R-:W-:Y:S02]  /*1340*/  USHF.L.U32 UR34, UR33, 0xa, URZ ;  /* 0x0000000a21227899 */ /* 0x000fe400080006ff */
[----:B------:R-:W-:Y:S02]  /*1350*/  UIADD3 UR27, UPT, UPT, UR33, 0x1, URZ ;  /* 0x00000001211b7890 */ /* 0x000fe4000fffe0ff */
[----:B------:R-:W-:Y:S02]  /*1360*/  UISETP.GT.U32.AND UP0, UPT, UR31, 0xe, UPT ;  /* 0x0000000e1f00788c */ /* 0x000fe4000bf04070 */
[----:B------:R-:W-:Y:S02]  /*1370*/  UIADD3 UR16, UPT, UPT, UR34, 0x6, URZ ;  /* 0x0000000622107890 */ /* 0x000fe4000fffe0ff */
[----:B--2---:R-:W-:Y:S02]  /*1380*/  ULEA UR64, UR33, UR24, 0x6 ;  /* 0x0000001821407291 */ /* 0x004fe4000f8e30ff */
[----:B------:R-:W-:Y:S01]  /*1390*/  ULEA UR60, UR33, UR20, 0x6 ;  /* 0x00000014213c7291 */ /* 0x000fe2000f8e30ff */
[----:B------:R-:W-:Y:S01]  /*13a0*/  PLOP3.LUT P0, PT, PT, PT, UP0, 0x80, 0x8 ;  /* 0x000000000008781c */ /* 0x000fe20003f0f008 */
[----:B------:R-:W-:Y:S02]  /*13b0*/  ULEA UR17, UR33, UR12, 0x3 ;  /* 0x0000000c21117291 */ /* 0x000fe4000f8e18ff */
[----:B------:R-:W-:Y:S02]  /*13c0*/  UISETP.NE.AND UP1, UPT, UR27, 0x4, UPT ;  /* 0x000000041b00788c */ /* 0x000fe4000bf25270 */
[----:B------:R-:W-:Y:S02]  /*13d0*/  UIADD3 UR56, UPT, UPT, UR34, UR26, URZ ;  /* 0x0000001a22387290 */ /* 0x000fe4000fffe0ff */
[----:B------:R-:W-:Y:S02]  /*13e0*/  UIADD3 UR54, UPT, UPT, UR34, UR25, URZ ;  /* 0x0000001922367290 */ /* 0x000fe4000fffe0ff */
[----:B------:R-:W-:Y:S02]  /*13f0*/  UIADD3 UR50, UPT, UPT, UR26, 0x2, UR34 ;  /* 0x000000021a327890 */ /* 0x000fe4000fffe022 */
[----:B------:R-:W-:Y:S02]  /*1400*/  UIADD3 UR48, UPT, UPT, UR25, 0x2, UR34 ;  /* 0x0000000219307890 */ /* 0x000fe4000fffe022 */
[----:B------:R-:W-:Y:S02]  /*1410*/  UIADD3 UR44, UPT, UPT, UR26, 0x4, UR34 ;  /* 0x000000041a2c7890 */ /* 0x000fe4000fffe022 */
[----:B------:R-:W-:Y:S02]  /*1420*/  UIADD3 UR32, UPT, UPT, UR16, UR26, URZ ;  /* 0x0000001a10207290 */ /* 0x000fe4000fffe0ff */
[----:B------:R-:W-:Y:S02]  /*1430*/  UIADD3 UR62, UPT, UPT, UR64, 0x20, URZ ;  /* 0x00000020403e7890 */ /* 0x000fe4000fffe0ff */
[----:B------:R-:W-:Y:S02]  /*1440*/  UIADD3 UR58, UPT, UPT, UR60, 0x20, URZ ;  /* 0x000000203c3a7890 */ /* 0x000fe4000fffe0ff */
[----:B------:R-:W-:Y:S02]  /*1450*/  UIADD3 UR34, UPT, UPT, UR25, 0x4, UR34 ;  /* 0x0000000419227890 */ /* 0x000fe4000fffe022 */
[----:B------:R-:W-:Y:S02]  /*1460*/  UIADD3 UR30, UPT, UPT, UR17, 0x20, URZ ;  /* 0x00000020111e7890 */ /* 0x000fe4000fffe0ff */
[----:B------:R-:W-:Y:S02]  /*1470*/  USEL UR29, URZ, 0x1, UP1 ;  /* 0x00000001ff1d7887 */ /* 0x000fe40008800000 */
[----:B------:R-:W-:Y:S02]  /*1480*/  UIADD3 UR16, UPT, UPT, UR16, UR25, URZ ;  /* 0x0000001910107290 */ /* 0x000fe4000fffe0ff */
[----:B------:R-:W-:Y:S01]  /*1490*/  USEL UR33, UR27, URZ, UP1 ;  /* 0x000000ff1b217287 */ /* 0x000fe20008800000 */
[----:B------:R-:W-:Y:S01]  /*14a0*/  UMOV UR65, 0x4008 ;  /* 0x0000400800417882 */ /* 0x000fe20000000000 */
        /* <DEDUP_REMOVED lines=8> */
[----:B---3--:R-:W-:Y:S05]  /*1530*/  @P1 BRA `(.L_x_12) ;  /* 0x0000000000101947 */ /* 0x008fea0003800000 */
[----:B------:R-:W-:Y:S06]  /*1540*/  USHF.L.U32 UR27, UR35, 0x1f, URZ ;  /* 0x0000001f231b7899 */ /* 0x000fec00080006ff */
[----:B-1----:R-:W-:Y:S04]  /*1550*/  MOV R0, UR27 ;  /* 0x0000001b00007c02 */ /* 0x002fe80008000f00 */
[----:B------:R-:W1:Y:S02]  /*1560*/  SYNCS.PHASECHK.TRANS64.TRYWAIT P1, [UR17], R0 ;  /* 0x00000000ff0075a7 */ /* 0x000e640008021111 */
[----:B-1----:R-:W-:Y:S05]  /*1570*/  @!P1 BRA `(.L_x_13) ;  /* 0x00000028001c9947 */ /* 0x002fea0003800000 */
.L_x_12:
[----:B------:R-:W-:Y:S01]  /*1580*/  ULOP3.LUT UR35, UR35, UR29, URZ, 0x3c, !UPT ;  /* 0x0000001d23237292 */ /* 0x000fe2000f8e3cff */
[----:B------:R-:W-:Y:S01]  /*1590*/  PLOP3.LUT P1, PT, PT, PT, PT, 0x80, 0x8 ;  /* 0x000000000008781c */ /* 0x000fe20003f2f070 */
[----:B------:R-:W-:Y:S01]  /*15a0*/  @!UP0 ULEA UR17, UR33, UR12, 0x3 ;  /* 0x0000000c21118291 */ /* 0x000fe2000f8e18ff */
[----:B------:R2:W-:Y:S01]  /*15b0*/  UTCCP.T.S.4x32dp128bit tmem[UR38+0x100], gdesc[UR64] ;  /* 0x00010040260079e7 */ /* 0x0005e20009100000 */
[----:B------:R-:W-:Y:S01]  /*15c0*/  UMOV UR70, UR16 ;  /* 0x0000001000467c82 */ /* 0x000fe20008000000 */
[----:B------:R-:W-:Y:S01]  /*15d0*/  @!UP0 USHF.L.U32 UR16, UR35, 0x1f, URZ ;  /* 0x0000001f23108899 */ /* 0x000fe200080006ff */
[----:B------:R2:W-:Y:S01]  /*15e0*/  UTCCP.T.S.4x32dp128bit tmem[UR38+0x104], gdesc[UR62] ;  /* 0x0001043e260079e7 */ /* 0x0005e20009100000 */
[----:B------:R2:W-:Y:S01]  /*15f0*/  UTCCP.T.S.4x32dp128bit tmem[UR38+0x108], gdesc[UR60] ;  /* 0x0001083c260079e7 */ /* 0x0005e20009100000 */
[----:B------:R2:W-:Y:S01]  /*1600*/  UTCCP.T.S.4x32dp128bit tmem[UR38+0x10c], gdesc[UR58] ;  /* 0x00010c3a260079e7 */ /* 0x0005e20009100000 */
[----:B------:R2:W-:Y:S01]  /*1610*/  UTCOMMA gdesc[UR54], gdesc[UR56], tmem[UR19], tmem[UR52], idesc[UR53], tmem[UR10], UP2 ;  /* 0xc00a3438360075ea */ /* 0x0005e20009000013 */
[----:B------:R-:W-:Y:S01]  /*1620*/  UMOV UR66, UR34 ;  /* 0x0000002200427c82 */ /* 0x000fe20008000000 */
[----:B------:R-:W-:Y:S01]  /*1630*/  UMOV UR67, 0x40004040 ;  /* 0x4000404000437882 */ /* 0x000fe20000000000 */
[----:B-1----:R-:W-:Y:S01]  /*1640*/  MOV R0, UR16 ;  /* 0x0000001000007c02 */ /* 0x002fe20008000f00 */
[----:B------:R2:W-:Y:S01]  /*1650*/  UTCOMMA gdesc[UR48], gdesc[UR50], tmem[UR19], tmem[UR46], idesc[UR47], tmem[UR6], UPT ;  /* 0xc0062e32300075ea */ /* 0x0005e2000b800013 */
[----:B------:R-:W-:Y:S01]  /*1660*/  UMOV UR68, UR32 ;  /* 0x0000002000447c82 */ /* 0x000fe20008000000 */
[----:B------:R-:W-:Y:S01]  /*1670*/  UMOV UR69, 0x40004040 ;  /* 0x4000404000457882 */ /* 0x000fe20000000000 */
[----:B------:R-:W-:Y:S01]  /*1680*/  UMOV UR71, 0x40004040 ;  /* 0x4000404000477882 */ /* 0x000fe20000000000 */
[----:B------:R2:W-:Y:S01]  /*1690*/  UTCOMMA gdesc[UR66], gdesc[UR44], tmem[UR19], tmem[UR42], idesc[UR43], tmem[UR8], UPT ;  /* 0xc0082a2c420075ea */ /* 0x0005e2000b800013 */
[----:B------:R2:W-:Y:S01]  /*16a0*/  UTCOMMA gdesc[UR70], gdesc[UR68], tmem[UR19], tmem[UR40], idesc[UR41], tmem[UR4], UPT ;  /* 0xc0042844460075ea */ /* 0x0005e2000b800013 */
[----:B------:R2:W-:Y:S01]  /*16b0*/  UTCBAR [UR30], URZ ;  /* 0x000000ff1e0073e9 */ /* 0x0005e200080000ff */
[----:B------:R2:W3:Y:S01]  /*16c0*/  @!P0 SYNCS.PHASECHK.TRANS64.TRYWAIT P1, [UR17], R0 ;  /* 0x00000000ff0085a7 */ /* 0x0004e20008021111 */
[----:B------:R-:W-:Y:S02]  /*16d0*/  UIADD3 UR31, UPT, UPT, UR31, 0x1, URZ ;  /* 0x000000011f1f7890 */ /* 0x000fe4000fffe0ff */
[----:B------:R-:W-:Y:S02]  /*16e0*/  UPLOP3.LUT UP2, UPT, UPT, UPT, UPT, 0x80, 0x8 ;  /* 0x000000000008789c */ /* 0x000fe40003f4f070 */
[----:B------:R-:W-:Y:S09]  /*16f0*/  UISETP.NE.AND UP0, UPT, UR31, 0x10, UPT ;  /* 0x000000101f00788c */ /* 0x000ff2000bf05270 */
[----:B------:R-:W-:Y:S05]  /*1700*/  BRA.U UP0, `(.L_x_14) ;  /* 0xfffffffd000c7547 */ /* 0x000fea000b83ffff */
[----:B------:R-:W-:Y:S02]  /*1710*/  UIADD3 UR18, UPT, UPT, UR18, 0x40, URZ ;  /* 0x0000004012127890 */ /* 0x000fe4000fffe0ff */
[----:B------:R-:W-:-:S04]  /*1720*/  UIADD3 UR36, UPT, UPT, UR36, 0x1, URZ ;  /* 0x0000000124247890 */ /* 0x000fc8000fffe0ff */
[----:B------:R-:W-:-:S03]  /*1730*/  UISETP.NE.AND UP0, UPT, UR36, 0x2, UPT ;  /* 0x000000022400788c */ /* 0x000fc6000bf05270 */
[----:B------:R1:W-:Y:S01]  /*1740*/  UTCBAR [UR18], URZ ;  /* 0x000000ff120073e9 */ /* 0x0003e200080000ff */
[----:B------:R-:W-:Y:S02]  /*1750*/  USEL UR36, UR36, URZ, UP0 ;  /* 0x000000ff24247287 */ /* 0x000fe40008000000 */
[----:B------:R-:W-:Y:S02]  /*1760*/  USEL UR16, URZ, 0x1, UP0 ;  /* 0x00000001ff107887 */ /* 0x000fe40008000000 */
[----:B------:R-:W-:-:S04]  /*1770*/  UISETP.GE.AND UP0, UPT, UR28, 0x400, UPT ;  /* 0x000004001c00788c */ /* 0x000fc8000bf06270 */
[----:B------:R-:W-:-:S05]  /*1780*/  LOP3.LUT R5, R5, UR16, RZ, 0x3c, !PT ;  /* 0x0000001005057c12 */ /* 0x000fca000f8e3cff */
[----:B------:R-:W-:Y:S05]  /*1790*/  BRA.U !UP0, `(.L_x_15) ;  /* 0xfffffff908b87547 */ /* 0x000fea000b83ffff */
[----:B------:R-:W-:-:S06]  /*17a0*/  UIADD3 UR36, UPT, UPT, UR36, 0x1, URZ ;  /* 0x0000000124247890 */ /* 0x000fcc000fffe0ff */
[----:B------:R-:W-:Y:S02]  /*17b0*/  MOV R6, UR36 ;  /* 0x0000002400067c02 */ /* 0x000fe40008000f00 */
.L_x_10:
[----:B------:R-:W5:Y:S02]  /*17c0*/  S2R R3, SR_CgaCtaId ;  /* 0x0000000000037919 */ /* 0x000f640000008800 */
[----:B-12--5:R-:W-:-:S04]  /*17d0*/  LOP3.LUT R0, R3, 0x1, RZ, 0xc0, !PT ;  /* 0x0000000103007812 */ /* 0x026fc800078ec0ff */
[----:B------:R-:W-:-:S13]  /*17e0*/  ISETP.NE.U32.AND P0, PT, R0, 0x1, PT ;  /* 0x000000010000780c */ /* 0x000fda0003f05070 */
[----:B------:R-:W-:Y:S05]  /*17f0*/  @!P0 BRA `(.L_x_9) ;  /* 0x0000000000288947 */ /* 0x000fea0003800000 */
[C---:B------:R-:W-:Y:S02]  /*1800*/  ISETP.NE.AND P0, PT, R6.reuse, 0x2, PT ;  /* 0x000000020600780c */ /* 0x040fe40003f05270 */
[----:B------:R-:W-:Y:S02]  /*1810*/  MOV R0, 0x400 ;  /* 0x0000040000007802 */ /* 0x000fe40000000f00 */
[----:B------:R-:W-:Y:S02]  /*1820*/  SEL R4, RZ, 0x1, P0 ;  /* 0x00000001ff047807 */ /* 0x000fe40000000000 */
[----:B------:R-:W-:Y:S02]  /*1830*/  LEA R0, R3, R0, 0x18 ;  /* 0x0000000003007211 */ /* 0x000fe400078ec0ff */
[----:B------:R-:W-:Y:S02]  /*1840*/  SEL R3, R6, RZ, P0 ;  /* 0x000000ff06037207 */ /* 0x000fe40000000000 */
[----:B------:R-:W-:-:S03]  /*1850*/  LOP3.LUT R4, R5, R4, RZ, 0x3c, !PT ;  /* 0x0000000405047212 */ /* 0x000fc600078e3cff */
[----:B------:R-:W-:Y:S02]  /*1860*/  IMAD R0, R3, 0x8, R0 ;  /* 0x0000000803007824 */ /* 0x000fe400078e0200 */
[----:B------:R-:W-:-:S04]  /*1870*/  IMAD.U32 R4, R4, -0x80000000, RZ ;  /* 0x8000000004047824 */ /* 0x000fc800078e00ff */
[----:B------:R-:W1:Y:S02]  /*1880*/  SYNCS.PHASECHK.TRANS64.TRYWAIT P0, [R0+URZ+0x50], R4 ;  /* 0x00005004000075a7 */ /* 0x000e6400080011ff */
[----:B-1----:R-:W-:Y:S05]  /*1890*/  @!P0 BRA `(.L_x_16) ;  /* 0x0000002400748947 */ /* 0x002fea0003800000 */
.L_x_9:
[----:B------:R-:W-:-:S13]  /*18a0*/  ISETP.GT.AND P0, PT, R7, 0x3, PT ;  /* 0x000000030700780c */ /* 0x000fda0003f04270 */
[----:B------:R-:W-:Y:S05]  /*18b0*/  @P0 EXIT ;  /* 0x000000000000094d */ /* 0x000fea0003800000 */
[----:B------:R-:W-:Y:S05]  /*18c0*/  BRA.U !UP4, `(.L_x_17) ;  /* 0x000000010cb87547 */ /* 0x000fea000b800000 */
[----:B------:R-:W2:Y:S01]  /*18d0*/  S2UR UR6, SR_CgaCtaId ;  /* 0x00000000000679c3 */ /* 0x000ea20000008800 */
[----:B------:R-:W-:Y:S01]  /*18e0*/  NOP ;  /* 0x0000000000007918 */ /* 0x000fe20000000000 */
[----:B------:R-:W-:Y:S01]  /*18f0*/  UMOV UR4, 0x40 ;  /* 0x0000004000047882 */ /* 0x000fe20000000000 */
[----:B------:R-:W-:Y:S01]  /*1900*/  UMOV UR5, 0x400 ;  /* 0x0000040000057882 */ /* 0x000fe20000000000 */
[----:B--2---:R-:W-:Y:S02]  /*1910*/  ULEA UR4, UR6, UR4, 0x18 ;  /* 0x0000000406047291 */ /* 0x004fe4000f8ec0ff */
[----:B------:R-:W-:-:S07]  /*1920*/  ULEA UR5, UR6, UR5, 0x18 ;  /* 0x0000000506057291 */ /* 0x000fce000f8ec0ff */
[----:B-1----:R-:W1:Y:S02]  /*1930*/  LDS.U8 R0, [UR4] ;  /* 0x00000004ff007984 */ /* 0x002e640008000000 */
[----:B-1----:R-:W-:-:S13]  /*1940*/  ISETP.NE.AND P0, PT, R0, RZ, PT ;  /* 0x000000ff0000720c */ /* 0x002fda0003f05270 */
[----:B------:R-:W-:Y:S05]  /*1950*/  @P0 BRA `(.L_x_18) ;  /* 0x00000000007c0947 */ /* 0x000fea0003800000 */
[----:B------:R-:W-:-:S13]  /*1960*/  ELECT P0, URZ, PT ;  /* 0x0000000000ff782f */ /* 0x000fda0003800000 */
[----:B------:R-:W-:Y:S05]  /*1970*/  @!P0 BRA `(.L_x_19) ;  /* 0x0000000000848947 */ /* 0x000fea0003800000 */
[----:B------:R-:W-:Y:S01]  /*1980*/  UMOV UR4, 0x10 ;  /* 0x0000001000047882 */ /* 0x000fe20000000000 */
[----:B------:R-:W-:-:S04]  /*1990*/  IMAD.MOV.U32 R3, RZ, RZ, 0xffff ;  /* 0x0000ffffff037424 */ /* 0x000fc800078e00ff */
[----:B------:R-:W-:Y:S04]  /*19a0*/  DEPBAR.LE SB1, 0x36 ;  /* 0x00009d800000791a */ /* 0x000fe80000000000 */
[----:B------:R-:W1:Y:S02]  /*19b0*/  UTCATOMSWS.FIND_AND_SET.ALIGN UP0, UR4, UR4 ;  /* 0x00000004000475e3 */ /* 0x000e640008000800 */
[----:B-1----:R-:W-:Y:S01]  /*19c0*/  PLOP3.LUT P0, PT, PT, PT, UP0, 0x80, 0x8 ;  /* 0x000000000008781c */ /* 0x002fe20003f0f008 */
[----:B------:R-:W-:-:S03]  /*19d0*/  IMAD.U32 R4, RZ, RZ, UR4 ;  /* 0x00000004ff047e24 */ /* 0x000fc6000f8e00ff */
[----:B------:R-:W-:-:S04]  /*19e0*/  SEL R0, RZ, 0xffffffff, !P0 ;  /* 0xffffffffff007807 */ /* 0x000fc80004000000 */
[----:B------:R-:W-:Y:S01]  /*19f0*/  ISETP.NE.AND P0, PT, R0, RZ, PT ;  /* 0x000000ff0000720c */ /* 0x000fe20003f05270 */
[----:B------:R-:W-:-:S12]  /*1a00*/  IMAD.MOV.U32 R0, RZ, RZ, 0x1 ;  /* 0x00000001ff007424 */ /* 0x000fd800078e00ff */
[----:B------:R-:W-:Y:S05]  /*1a10*/  @P0 BRA `(.L_x_20) ;  /* 0x0000000000240947 */ /* 0x000fea0003800000 */
.L_x_21:
[----:B------:R-:W-:Y:S05]  /*1a20*/  NANOSLEEP 0x64 ;  /* 0x000000640000795d */ /* 0x000fea0003800000 */
[----:B------:R-:W-:-:S05]  /*1a30*/  UMOV UR4, 0x10 ;  /* 0x0000001000047882 */ /* 0x000fca0000000000 */
[----:B------:R-:W-:Y:S04]  /*1a40*/  DEPBAR.LE SB1, 0x36 ;  /* 0x00009d800000791a */ /* 0x000fe80000000000 */
[----:B------:R-:W1:Y:S02]  /*1a50*/  UTCATOMSWS.FIND_AND_SET.ALIGN UP0, UR4, UR4 ;  /* 0x00000004000475e3 */ /* 0x000e640008000800 */
[----:B-1----:R-:W-:-:S04]  /*1a60*/  PLOP3.LUT P0, PT, PT, PT, UP0, 0x80, 0x8 ;  /* 0x000000000008781c */ /* 0x002fc80003f0f008 */
[----:B------:R-:W-:-:S04]  /*1a70*/  SEL R4, RZ, 0xffffffff, !P0 ;  /* 0xffffffffff047807 */ /* 0x000fc80004000000 */
[----:B------:R-:W-:Y:S01]  /*1a80*/  ISETP.NE.AND P0, PT, R4, RZ, PT ;  /* 0x000000ff0400720c */ /* 0x000fe20003f05270 */
[----:B------:R-:W-:-:S12]  /*1a90*/  IMAD.U32 R4, RZ, RZ, UR4 ;  /* 0x00000004ff047e24 */ /* 0x000fd8000f8e00ff */
[----:B------:R-:W-:Y:S05]  /*1aa0*/  @!P0 BRA `(.L_x_21) ;  /* 0xfffffffc00dc8947 */ /* 0x000fea000383ffff */
.L_x_20:
[C---:B------:R-:W-:Y:S01]  /*1ab0*/  VIADD R5, R4.reuse, 0x10 ;  /* 0x0000001004057836 */ /* 0x040fe20000000000 */
[----:B------:R-:W-:Y:S01]  /*1ac0*/  UMOV UR4, 0x50 ;  /* 0x0000005000047882 */ /* 0x000fe20000000000 */
[----:B------:R-:W-:Y:S01]  /*1ad0*/  SHF.L.U32 R3, R3, R4, RZ ;  /* 0x0000000403037219 */ /* 0x000fe200000006ff */
[----:B------:R-:W-:Y:S01]  /*1ae0*/  ULEA UR4, UR6, UR4, 0x18 ;  /* 0x0000000406047291 */ /* 0x000fe2000f8ec0ff */
[----:B------:R-:W-:Y:S01]  /*1af0*/  IMAD.SHL.U32 R4, R4, 0x20, RZ ;  /* 0x0000002004047824 */ /* 0x000fe200078e00ff */
[----:B------:R-:W-:-:S04]  /*1b00*/  SHF.L.U32 R0, R0, R5, RZ ;  /* 0x0000000500007219 */ /* 0x000fc800000006ff */
[----:B------:R-:W-:-:S05]  /*1b10*/  LOP3.LUT R0, R0, R3, RZ, 0xfc, !PT ;  /* 0x0000000300007212 */ /* 0x000fca00078efcff */
[----:B------:R1:W-:Y:S04]  /*1b20*/  ATOMS.OR RZ, [UR4], R0 ;  /* 0x00000000ffff798c */ /* 0x0003e8000b000004 */
[----:B------:R1:W-:Y:S01]  /*1b30*/  STS [UR5+0x68], R4 ;  /* 0x00006804ff007988 */ /* 0x0003e20008000805 */
[----:B------:R-:W-:Y:S05]  /*1b40*/  BRA `(.L_x_19) ;  /* 0x0000000000107947 */ /* 0x000fea0003800000 */
.L_x_18:
[----:B------:R-:W-:Y:S02]  /*1b50*/  MOV R0, 0xffffffff ;  /* 0xffffffff00007802 */ /* 0x000fe40000000f00 */
[----:B------:R-:W-:-:S03]  /*1b60*/  MOV R4, 0x1b90 ;  /* 0x00001b9000047802 */ /* 0x000fc60000000f00 */
[----:B------:R1:W-:Y:S04]  /*1b70*/  STS [UR5+0x68], R0 ;  /* 0x00006800ff007988 */ /* 0x0003e80008000805 */
[----:B-1-34-:R-:W-:Y:S05]  /*1b80*/  CALL.REL.NOINC `($__internal_1_$__cuda_sm10x_tcgen05_guardrail_trap_phase_invalid_during_alloc) ;  /* 0x0000002000f87944 */ /* 0x01afea0003c00000 */
.L_x_19:
[----:B------:R-:W-:Y:S05]  /*1b90*/  WARPSYNC.ALL ;  /* 0x0000000000007948 */ /* 0x000fea0003800000 */
[----:B------:R-:W-:Y:S01]  /*1ba0*/  NOP ;  /* 0x0000000000007918 */ /* 0x000fe20000000000 */
.L_x_17:
[----:B------:R-:W2:Y:S08]  /*1bb0*/  S2UR UR7, SR_CgaCtaId ;  /* 0x00000000000779c3 */ /* 0x000eb00000008800 */
[----:B------:R-:W-:Y:S06]  /*1bc0*/  BAR.SYNC.DEFER_BLOCKING 0x2, 0xa0 ;  /* 0x0082800000007b1d */ /* 0x000fec0000010000 */
[----:B------:R-:W-:-:S02]  /*1bd0*/  UMOV UR4, 0x400 ;  /* 0x0000040000047882 */ /* 0x000fc40000000000 */
[----:B------:R-:W5:Y:S01]  /*1be0*/  S2UR UR18, SR_CTAID.Z ;  /* 0x00000000001279c3 */ /* 0x000f620000002700 */
[----:B--2---:R-:W-:Y:S02]  /*1bf0*/  ULEA UR7, UR7, UR4, 0x18 ;  /* 0x0000000407077291 */ /* 0x004fe4000f8ec0ff */
[----:B-----5:R-:W-:-:S07]  /*1c00*/  UISETP.GT.U32.AND UP0, UPT, UR18, 0x3ff, UPT ;  /* 0x000003ff1200788c */ /* 0x020fce000bf04070 */
[----:B-1----:R-:W1:Y:S02]  /*1c10*/  LDS R0, [UR7+0x68] ;  /* 0x00006807ff007984 */ /* 0x002e640008000800 */
[----:B-1----:R-:W-:Y:S01]  /*1c20*/  R2UR UR19, R0 ;  /* 0x00000000001372ca */ /* 0x002fe200000e0000 */
[----:B------:R-:W-:-:S14]  /*1c30*/  BRA.U UP0, `(.L_x_22) ;  /* 0x0000001d00387547 */ /* 0x000fdc000b800000 */
[----:B------:R-:W1:Y:S01]  /*1c40*/  LDCU.64 UR10, c[0x0][0x6c0] ;  /* 0x0000d800ff0a77ac */ /* 0x000e620008000a00 */
[----:B------:R-:W-:Y:S01]  /*1c50*/  SHF.R.U32.HI R0, RZ, 0x5, R2 ;  /* 0x00000005ff007819 */ /* 0x000fe20000011602 */
[----:B------:R-:W-:Y:S01]  /*1c60*/  IMAD.SHL.U32 R3, R2, 0x40, RZ ;  /* 0x0000004002037824 */ /* 0x000fe200078e00ff */
[----:B------:R-:W2:Y:S01]  /*1c70*/  S2UR UR12, SR_CgaCtaId ;  /* 0x00000000000c79c3 */ /* 0x000ea20000008800 */
[----:B------:R-:W5:Y:S01]  /*1c80*/  LDCU UR8, c[0x0][0x6d0] ;  /* 0x0000da00ff0877ac */ /* 0x000f620008000800 */
[----:B------:R-:W-:Y:S01]  /*1c90*/  R2UR UR16, R0 ;  /* 0x00000000001072ca */ /* 0x000fe200000e0000 */
[----:B------:R-:W-:Y:S01]  /*1ca0*/  IMAD.SHL.U32 R5, R2, 0x80, RZ ;  /* 0x0000008002057824 */ /* 0x000fe200078e00ff */
[----:B------:R-:W-:Y:S01]  /*1cb0*/  LOP3.LUT R3, R3, 0x7c0, RZ, 0xc0, !PT ;  /* 0x000007c003037812 */ /* 0x000fe200078ec0ff */
[----:B------:R-:W4:Y:S03]  /*1cc0*/  LDCU.64 UR24, c[0x0][0x348] ;  /* 0x00006900ff1877ac */ /* 0x000f260008000a00 */
[----:B------:R-:W-:Y:S01]  /*1cd0*/  LOP3.LUT R5, R5, 0xf80, RZ, 0xc0, !PT ;  /* 0x00000f8005057812 */ /* 0x000fe200078ec0ff */
[----:B------:R-:W-:Y:S01]  /*1ce0*/  UMOV UR17, 0x400 ;  /* 0x0000040000117882 */ /* 0x000fe20000000000 */
[----:B------:R-:W-:Y:S01]  /*1cf0*/  UMOV UR26, 0x400 ;  /* 0x00000400001a7882 */ /* 0x000fe20000000000 */
[----:B------:R-:W-:Y:S01]  /*1d00*/  UMOV UR20, 0x400 ;  /* 0x0000040000147882 */ /* 0x000fe20000000000 */
[----:B-1----:R-:W-:-:S03]  /*1d10*/  UIMAD.WIDE.U32 UR4, UR18, UR11, URZ ;  /* 0x0000000b120472a5 */ /* 0x002fc6000f8e00ff */
[----:B------:R-:W-:Y:S01]  /*1d20*/  IMAD.U32 R82, RZ, RZ, UR16 ;  /* 0x00000010ff527e24 */ /* 0x000fe2000f8e00ff */
[----:B------:R-:W1:Y:S03]  /*1d30*/  LDCU UR11, c[0x0][0x374] ;  /* 0x00006e80ff0b77ac */ /* 0x000e660008000800 */
[C---:B------:R-:W-:Y:S01]  /*1d40*/  IMAD R3, R82.reuse, 0x800, R3 ;  /* 0x0000080052037824 */ /* 0x040fe200078e0203 */
[----:B------:R-:W-:Y:S01]  /*1d50*/  UIADD3 UR4, UPT, UPT, UR18, -UR5, URZ ;  /* 0x8000000512047290 */ /* 0x000fe2000fffe0ff */
[----:B------:R-:W-:Y:S01]  /*1d60*/  IMAD R82, R82, 0x1000, R5 ;  /* 0x0000100052527824 */ /* 0x000fe200078e0205 */
[----:B------:R-:W-:Y:S01]  /*1d70*/  ULEA UR16, UR16, UR19, 0x15 ;  /* 0x0000001310107291 */ /* 0x000fe2000f8ea8ff */
[----:B------:R-:W-:Y:S01]  /*1d80*/  VIADD R3, R3, UR7 ;  /* 0x0000000703037c36 */ /* 0x000fe20008000000 */
[----:B------:R-:W-:Y:S01]  /*1d90*/  USHF.R.U32.HI UR4, URZ, UR23, UR4 ;  /* 0x00000017ff047299 */ /* 0x000fe20008011604 */
[----:B------:R-:W-:Y:S01]  /*1da0*/  VIADD R82, R82, UR7 ;  /* 0x0000000752527c36 */ /* 0x000fe20008000000 */
[----:B--2---:R-:W-:Y:S01]  /*1db0*/  ULEA UR7, UR12, UR20, 0x18 ;  /* 0x000000140c077291 */ /* 0x004fe2000f8ec0ff */
[C---:B------:R-:W-:Y:S01]  /*1dc0*/  VIADD R0, R3.reuse, 0x410 ;  /* 0x0000041003007836 */ /* 0x040fe20000000000 */
[----:B------:R-:W-:Y:S01]  /*1dd0*/  UIADD3 UR4, UPT, UPT, UR5, UR4, URZ ;  /* 0x0000000405047290 */ /* 0x000fe2000fffe0ff */
[C---:B------:R-:W-:Y:S01]  /*1de0*/  VIADD R5, R3.reuse, 0x420 ;  /* 0x0000042003057836 */ /* 0x040fe20000000000 */
[----:B------:R-:W-:Y:S01]  /*1df0*/  UMOV UR12, URZ ;  /* 0x000000ff000c7c82 */ /* 0x000fe20008000000 */
[C---:B------:R-:W-:Y:S01]  /*1e00*/  VIADD R2, R3.reuse, 0x430 ;  /* 0x0000043003027836 */ /* 0x040fe20000000000 */
[----:B------:R-:W-:Y:S01]  /*1e10*/  USHF.R.U32.HI UR4, URZ, UR22, UR4 ;  /* 0x00000016ff047299 */ /* 0x000fe20008011604 */
[----:B------:R-:W-:Y:S01]  /*1e20*/  SHF.R.U32.HI R79, RZ, 0x3, R0 ;  /* 0x00000003ff4f7819 */ /* 0x000fe20000011600 */
[----:B------:R-:W-:Y:S01]  /*1e30*/  VIADD R3, R3, 0x400 ;  /* 0x0000040003037836 */ /* 0x000fe20000000000 */
[----:B------:R-:W-:Y:S01]  /*1e40*/  SHF.R.U32.HI R80, RZ, 0x3, R5 ;  /* 0x00000003ff507819 */ /* 0x000fe20000011605 */
[----:B------:R-:W-:Y:S01]  /*1e50*/  UIADD3 UR4, UPT, UPT, -UR4, URZ, URZ ;  /* 0x000000ff04047290 */ /* 0x000fe2000fffe1ff */
[----:B------:R-:W-:Y:S01]  /*1e60*/  LOP3.LUT R79, R0, 0x30, R79, 0x78, !PT ;  /* 0x00000030004f7812 */ /* 0x000fe200078e784f */
[C---:B------:R-:W-:Y:S01]  /*1e70*/  VIADD R0, R82.reuse, 0x4430 ;  /* 0x0000443052007836 */ /* 0x040fe20000000000 */
[----:B------:R-:W-:Y:S01]  /*1e80*/  LOP3.LUT R80, R5, 0x30, R80, 0x78, !PT ;  /* 0x0000003005507812 */ /* 0x000fe200078e7850 */
[----:B------:R-:W-:Y:S01]  /*1e90*/  UIMAD UR10, UR10, UR4, UR18 ;  /* 0x000000040a0a72a4 */ /* 0x000fe2000f8e0212 */
[----:B------:R-:W-:Y:S01]  /*1ea0*/  VIADD R5, R82, 0x4420 ;  /* 0x0000442052057836 */ /* 0x000fe20000000000 */
[----:B------:R-:W-:-:S02]  /*1eb0*/  SHF.R.U32.HI R78, RZ, 0x3, R3 ;  /* 0x00000003ff4e7819 */ /* 0x000fc40000011603 */
[----:B-----5:R-:W-:Y:S01]  /*1ec0*/  UIMAD.WIDE.U32 UR8, UR10, UR8, URZ ;  /* 0x000000080a0872a5 */ /* 0x020fe2000f8e00ff */
[----:B------:R-:W-:Y:S02]  /*1ed0*/  SHF.R.U32.HI R77, RZ, 0x3, R0 ;  /* 0x00000003ff4d7819 */ /* 0x000fe40000011600 */
[----:B------:R-:W2:Y:S01]  /*1ee0*/  LDCU.64 UR4, c[0x0][0x6d8] ;  /* 0x0000db00ff0477ac */ /* 0x000ea20008000a00 */
[----:B------:R-:W-:Y:S02]  /*1ef0*/  LOP3.LUT R78, R3, 0x30, R78, 0x78, !PT ;  /* 0x00000030034e7812 */ /* 0x000fe400078e784e */
[----:B------:R-:W-:Y:S01]  /*1f00*/  LOP3.LUT R77, R0, 0x70, R77, 0x78, !PT ;  /* 0x00000070004d7812 */ /* 0x000fe200078e784d */
[----:B------:R-:W-:Y:S01]  /*1f10*/  UIADD3 UR6, UPT, UPT, UR10, -UR9, URZ ;  /* 0x800000090a067290 */ /* 0x000fe2000fffe0ff */
[C---:B------:R-:W-:Y:S01]  /*1f20*/  VIADD R0, R82.reuse, 0x4410 ;  /* 0x0000441052007836 */ /* 0x040fe20000000000 */
[----:B------:R-:W-:Y:S01]  /*1f30*/  SHF.R.U32.HI R81, RZ, 0x3, R2 ;  /* 0x00000003ff517819 */ /* 0x000fe20000011602 */
[----:B------:R-:W-:Y:S01]  /*1f40*/  VIADD R82, R82, 0x4400 ;  /* 0x0000440052527836 */ /* 0x000fe20000000000 */
[----:B------:R-:W-:Y:S01]  /*1f50*/  USHF.R.U32.HI UR6, URZ, UR21, UR6 ;  /* 0x00000015ff067299 */ /* 0x000fe20008011606 */
[----:B------:R-:W-:-:S02]  /*1f60*/  SHF.R.U32.HI R76, RZ, 0x3, R5 ;  /* 0x00000003ff4c7819 */ /* 0x000fc40000011605 */
[----:B------:R-:W-:Y:S01]  /*1f70*/  SHF.R.U32.HI R75, RZ, 0x3, R0 ;  /* 0x00000003ff4b7819 */ /* 0x000fe20000011600 */
[----:B------:R-:W-:Y:S01]  /*1f80*/  UIADD3 UR6, UPT, UPT, UR9, UR6, URZ ;  /* 0x0000000609067290 */ /* 0x000fe2000fffe0ff */
[----:B------:R-:W-:Y:S02]  /*1f90*/  SHF.R.U32.HI R3, RZ, 0x3, R82 ;  /* 0x00000003ff037819 */ /* 0x000fe40000011652 */
[----:B------:R-:W-:Y:S01]  /*1fa0*/  LOP3.LUT R75, R0, 0x70, R75, 0x78, !PT ;  /* 0x00000070004b7812 */ /* 0x000fe200078e784b */
[----:B------:R-:W-:Y:S01]  /*1fb0*/  USHF.R.U32.HI UR6, URZ, UR15, UR6 ;  /* 0x0000000fff067299 */ /* 0x000fe20008011606 */
[----:B------:R-:W-:Y:S01]  /*1fc0*/  LOP3.LUT R81, R2, 0x30, R81, 0x78, !PT ;  /* 0x0000003002517812 */ /* 0x000fe200078e7851 */
[----:B------:R-:W-:Y:S01]  /*1fd0*/  IMAD.MOV.U32 R0, RZ, RZ, RZ ;  /* 0x000000ffff007224 */ /* 0x000fe200078e00ff */
[----:B------:R-:W-:Y:S01]  /*1fe0*/  LOP3.LUT R76, R5, 0x70, R76, 0x78, !PT ;  /* 0x00000070054c7812 */ /* 0x000fe200078e784c */
[----:B--2---:R-:W-:Y:S01]  /*1ff0*/  UIMAD.WIDE.U32 UR8, UR6, UR5, URZ ;  /* 0x00000005060872a5 */ /* 0x004fe2000f8e00ff */
[----:B------:R-:W-:-:S03]  /*2000*/  LOP3.LUT R74, R82, 0x70, R3, 0x78, !PT ;  /* 0x00000070524a7812 */ /* 0x000fc600078e7803 */
[----:B------:R-:W-:-:S04]  /*2010*/  UIADD3 UR5, UPT, UPT, UR6, -UR9, URZ ;  /* 0x8000000906057290 */ /* 0x000fc8000fffe0ff */
[----:B------:R-:W-:-:S03]  /*2020*/  USHF.R.U32.HI UR5, URZ, UR14, UR5 ;  /* 0x0000000eff057299 */ /* 0x000fc60008011605 */
[----:B------:R-:W2:Y:S01]  /*2030*/  S2UR UR8, SR_CgaCtaId ;  /* 0x00000000000879c3 */ /* 0x000ea20000008800 */
[----:B------:R-:W-:-:S04]  /*2040*/  UIADD3 UR5, UPT, UPT, UR9, UR5, URZ ;  /* 0x0000000509057290 */ /* 0x000fc8000fffe0ff */
[----:B------:R-:W-:-:S03]  /*2050*/  USHF.R.U32.HI UR29, URZ, UR13, UR5 ;  /* 0x0000000dff1d7299 */ /* 0x000fc60008011605 */
[----:B------:R-:W5:Y:S01]  /*2060*/  S2UR UR9, SR_CgaCtaId ;  /* 0x00000000000979c3 */ /* 0x000f620000008800 */
[----:B------:R-:W-:-:S03]  /*2070*/  UIADD3 UR29, UPT, UPT, -UR29, URZ, URZ ;  /* 0x000000ff1d1d7290 */ /* 0x000fc6000fffe1ff */
[----:B------:R-:W1:Y:S01]  /*2080*/  LDCU UR5, c[0x0][0x370] ;  /* 0x00006e00ff0577ac */ /* 0x000e620008000800 */
[----:B------:R-:W-:Y:S01]  /*2090*/  UIMAD UR29, UR4, UR29, UR6 ;  /* 0x0000001d041d72a4 */ /* 0x000fe2000f8e0206 */
[----:B------:R-:W3:Y:S01]  /*20a0*/  LDCU UR4, c[0x0][0x6cc] ;  /* 0x0000d980ff0477ac */ /* 0x000ee20008000800 */
[----:B------:R-:W-:Y:S02]  /*20b0*/  UIADD3 UR6, UPT, UPT, -UR6, URZ, URZ ;  /* 0x000000ff06067290 */ /* 0x000fe4000fffe1ff */
[----:B--2---:R-:W-:Y:S02]  /*20c0*/  ULEA UR8, UR8, UR26, 0x18 ;  /* 0x0000001a08087291 */ /* 0x004fe4000f8ec0ff */
[----:B----4-:R-:W-:Y:S02]  /*20d0*/  UIADD3 UR26, UP1, UPT, UR24, 0x2c0, URZ ;  /* 0x000002c0181a7890 */ /* 0x010fe4000ff3e0ff */
[----:B------:R-:W-:Y:S02]  /*20e0*/  UIADD3 UR24, UP0, UPT, UR24, 0x240, URZ ;  /* 0x0000024018187890 */ /* 0x000fe4000ff1e0ff */
[----:B-1----:R-:W-:-:S02]  /*20f0*/  UIMAD UR5, UR11, UR5, URZ ;  /* 0x000000050b0572a4 */ /* 0x002fc4000f8e02ff */
[----:B-----5:R-:W-:Y:S01]  /*2100*/  ULEA UR9, UR9, UR17, 0x18 ;  /* 0x0000001109097291 */ /* 0x020fe2000f8ec0ff */
[----:B------:R-:W1:Y:S01]  /*2110*/  LDCU UR17, c[0x0][0x378] ;  /* 0x00006f00ff1177ac */ /* 0x000e620008000800 */
[----:B------:R-:W-:Y:S02]  /*2120*/  UIADD3.X UR27, UPT, UPT, URZ, UR25, URZ, UP1, !UPT ;  /* 0x00000019ff1b7290 */ /* 0x000fe40008ffe4ff */
[----:B------:R-:W-:Y:S02]  /*2130*/  UIADD3.X UR25, UPT, UPT, URZ, UR25, URZ, UP0, !UPT ;  /* 0x00000019ff197290 */ /* 0x000fe400087fe4ff */
[----:B---3--:R-:W-:Y:S01]  /*2140*/  UIMAD UR6, UR4, UR6, UR10 ;  /* 0x00000006040672a4 */ /* 0x008fe2000f8e020a */
[----:B------:R-:W-:Y:S01]  /*2150*/  UMOV UR11, URZ ;  /* 0x000000ff000b7c82 */ /* 0x000fe20008000000 */
[----:B-1----:R-:W-:-:S12]  /*2160*/  UIMAD UR17, UR5, UR17, URZ ;  /* 0x00000011051172a4 */ /* 0x002fd8000f8e02ff */
.L_x_27:
[----:B------:R-:W-:Y:S01]  /*2170*/  ULEA UR10, UR11, UR9, 0x3 ;  /* 0x000000090b0a7291 */ /* 0x000fe2000f8e18ff */
[----:B------:R-:W-:Y:S01]  /*2180*/  SHF.L.U32 R4, R0, 0x1f, RZ ;  /* 0x0000001f00047819 */ /* 0x000fe200000006ff */
[----:B------:R-:W1:Y:S01]  /*2190*/  LDCU UR28, c[0x0][0x6e4] ;  /* 0x0000dc80ff1c77ac */ /* 0x000e620008000800 */
[----:B------:R-:W-:Y:S02]  /*21a0*/  ULEA UR20, UR11, UR16, 0x7 ;  /* 0x000000100b147291 */ /* 0x000fe4000f8e38ff */
[----:B------:R-:W-:-:S04]  /*21b0*/  USHF.L.U32 UR6, UR6, 0x7, URZ ;  /* 0x0000000706067899 */ /* 0x000fc800080006ff */
[----:B------:R-:W2:Y:S01]  /*21c0*/  SYNCS.PHASECHK.TRANS64.TRYWAIT P0, [UR10+0x40], R4 ;  /* 0x00004004ff0075a7 */ /* 0x000ea2000800110a */
[----:B------:R-:W-:Y:S01]  /*21d0*/  UPLOP3.LUT UP1, UPT, UPT, UPT, UPT, 0x80, 0x8 ;  /* 0x000000000008789c */ /* 0x000fe20003f2f070 */
[----:B-12---:R-:W-:Y:S10]  /*21e0*/  @!P0 BRA `(.L_x_23) ;  /* 0x0000001c00388947 */ /* 0x006ff40003800000 */
.L_x_41:
[----:B------:R-:W-:-:S05]  /*21f0*/  UMOV UR31, URZ ;  /* 0x000000ff001f7c82 */ /* 0x000fca0008000000 */
.L_x_26:
[----:B------:R-:W-:Y:S02]  /*2200*/  USHF.L.U32 UR5, UR31, 0x5, URZ ;  /* 0x000000051f057899 */ /* 0x000fe400080006ff */
[----:B------:R-:W-:Y:S02]  /*2210*/  USHF.R.U32.HI UR30, URZ, 0x1, UR31 ;  /* 0x00000001ff1e7899 */ /* 0x000fe4000801161f */
[----:B------:R-:W-:Y:S02]  /*2220*/  UIADD3 UR4, UPT, UPT, UR20, UR5, URZ ;  /* 0x0000000514047290 */ /* 0x000fe4000fffe0ff */
[----:B------:R-:W-:-:S07]  /*2230*/  ULEA UR30, UR12, UR30, 0x2 ;  /* 0x0000001e0c1e7291 */ /* 0x000fce000f8e10ff */
[----:B-1----:R-:W2:Y:S01]  /*2240*/  LDTM.x32 R36, tmem[UR4] ;  /* 0x00000004002479ee */ /* 0x002ea200082c0000 */
[----:B-1----:R-:W1:Y:S01]  /*2250*/  LDTM.x32 R4, tmem[UR4+0x20] ;  /* 0x00002004000479ee */ /* 0x002e6200082c0000 */
[----:B------:R-:W-:-:S04]  /*2260*/  USHF.R.S32.HI UR4, URZ, 0x1f, UR30 ;  /* 0x0000001fff047899 */ /* 0x000fc8000801141e */
[----:B------:R-:W-:-:S04]  /*2270*/  ULEA.HI UR4, UR4, UR30, URZ, 0x2 ;  /* 0x0000001e04047291 */ /* 0x000fc8000f8f10ff */
[----:B------:R-:W-:-:S04]  /*2280*/  ULOP3.LUT UR4, UR4, 0x3fffc, URZ, 0xc0, !UPT ;  /* 0x0003fffc04047892 */ /* 0x000fc8000f8ec0ff */
[----:B------:R-:W-:-:S06]  /*2290*/  UIADD3 UR4, UPT, UPT, UR30, -UR4, URZ ;  /* 0x800000041e047290 */ /* 0x000fcc000fffe0ff */
[----:B------:R-:W-:Y:S01]  /*22a0*/  MOV R83, UR4 ;  /* 0x0000000400537c02 */ /* 0x000fe20008000f00 */
[----:B------:R-:W-:Y:S01]  /*22b0*/  ULEA.HI UR4, UR30, UR30, URZ, 0x1 ;  /* 0x0000001e1e047291 */ /* 0x000fe2000f8f08ff */
[----:B--2---:R-:W-:Y:S01]  /*22c0*/  FMUL R69, R37, UR28 ;  /* 0x0000001c25457c20 */ /* 0x004fe20008400000 */
[----:B-1----:R-:W-:Y:S01]  /*22d0*/  FMUL R3, R5, UR28 ;  /* 0x0000001c05037c20 */ /* 0x002fe20008400000 */
[----:B------:R-:W-:Y:S01]  /*22e0*/  FMUL R2, R4, UR28 ;  /* 0x0000001c04027c20 */ /* 0x000fe20008400000 */
[----:B------:R-:W-:Y:S01]  /*22f0*/  FMUL R68, R36, UR28 ;  /* 0x0000001c24447c20 */ /* 0x000fe20008400000 */
[----:B------:R-:W-:Y:S01]  /*2300*/  FMUL R71, R39, UR28 ;  /* 0x0000001c27477c20 */ /* 0x000fe20008400000 */
[----:B------:R-:W-:Y:S01]  /*2310*/  FMUL R70, R38, UR28 ;  /* 0x0000001c26467c20 */ /* 0x000fe20008400000 */
[----:B------:R-:W-:Y:S01]  /*2320*/  FMUL R41, R41, UR28 ;  /* 0x0000001c29297c20 */ /* 0x000fe20008400000 */
[----:B------:R-:W-:Y:S01]  /*2330*/  FMUL R40, R40, UR28 ;  /* 0x0000001c28287c20 */ /* 0x000fe20008400000 */
[----:B------:R-:W-:Y:S01]  /*2340*/  FMUL R43, R43, UR28 ;  /* 0x0000001c2b2b7c20 */ /* 0x000fe20008400000 */
[----:B------:R-:W-:Y:S01]  /*2350*/  FMUL R42, R42, UR28 ;  /* 0x0000001c2a2a7c20 */ /* 0x000fe20008400000 */
[----:B------:R-:W-:Y:S01]  /*2360*/  FMUL2 R4, R2.F32x2.HI_LO, -1.4426950216293334961 ;  /* 0xbfb8aa3b0204784a */ /* 0x000fe20001000000 */
[----:B------:R-:W-:Y:S01]  /*2370*/  F2FP.BF16.F32.PACK_AB R37, R71, R70 ;  /* 0x000000464725723e */ /* 0x000fe200000010ff */
        /* <DEDUP_REMOVED lines=10> */
[----:B------:R1:W-:Y:S01]  /*2420*/  MUFU.EX2 R91, R4 ;  /* 0x00000004005b7308 */ /* 0x0003e20000000800 */
[----:B------:R-:W-:Y:S01]  /*2430*/  F2FP.BF16.F32.PACK_AB R39, R43, R42 ;  /* 0x0000002a2b27723e */ /* 0x000fe200000010ff */
[----:B------:R-:W-:Y:S01]  /*2440*/  FMUL R53, R53, UR28 ;  /* 0x0000001c35357c20 */ /* 0x000fe20008400000 */
[----:B------:R-:W-:Y:S01]  /*2450*/  F2FP.BF16.F32.PACK_AB R38, R41, R40 ;  /* 0x000000282926723e */ /* 0x000fe200000010ff */
[----:B------:R-:W-:Y:S01]  /*2460*/  FMUL2 R84, R72.F32x2.HI_LO, -1.4426950216293334961 ;  /* 0xbfb8aa3b4854784a */ /* 0x000fe20001000000 */
[----:B------:R-:W-:Y:S01]  /*2470*/  F2FP.BF16.F32.PACK_AB R36, R69, R68 ;  /* 0x000000444524723e */ /* 0x000fe200000010ff */
[----:B------:R-:W-:Y:S01]  /*2480*/  FMUL R52, R52, UR28 ;  /* 0x0000001c34347c20 */ /* 0x000fe20008400000 */
[----:B------:R-:W-:Y:S01]  /*2490*/  LEA R86, R83, R74, 0xe ;  /* 0x0000004a53567211 */ /* 0x000fe200078e70ff */
[----:B------:R2:W3:Y:S01]  /*24a0*/  MUFU.EX2 R90, R5 ;  /* 0x00000005005a7308 */ /* 0x0004e20000000800 */
[----:B------:R-:W-:Y:S01]  /*24b0*/  F2FP.BF16.F32.PACK_AB R7, R51, R50 ;  /* 0x000000323307723e */ /* 0x000fe200000010ff */
[----:B------:R-:W-:Y:S01]  /*24c0*/  FMUL R55, R55, UR28 ;  /* 0x0000001c37377c20 */ /* 0x000fe20008400000 */
[----:B------:R-:W-:Y:S01]  /*24d0*/  F2FP.BF16.F32.PACK_AB R6, R49, R48 ;  /* 0x000000303106723e */ /* 0x000fe200000010ff */
[----:B------:R-:W-:Y:S01]  /*24e0*/  FMUL R54, R54, UR28 ;  /* 0x0000001c36367c20 */ /* 0x000fe20008400000 */
[----:B------:R-:W-:Y:S01]  /*24f0*/  LEA R87, R83, R75, 0xe ;  /* 0x0000004b53577211 */ /* 0x000fe200078e70ff */
[----:B------:R-:W-:Y:S01]  /*2500*/  FMUL R57, R57, UR28 ;  /* 0x0000001c39397c20 */ /* 0x000fe20008400000 */
[----:B------:R-:W-:Y:S01]  /*2510*/  FMUL R56, R56, UR28 ;  /* 0x0000001c38387c20 */ /* 0x000fe20008400000 */
[----:B------:R-:W-:Y:S01]  /*2520*/  FMUL R59, R59, UR28 ;  /* 0x0000001c3b3b7c20 */ /* 0x000fe20008400000 */
[----:B-1----:R-:W-:Y:S01]  /*2530*/  F2FP.BF16.F32.PACK_AB R4, R45, R44 ;  /* 0x0000002c2d04723e */ /* 0x002fe200000010ff */
[----:B------:R-:W-:Y:S01]  /*2540*/  FMUL R58, R58, UR28 ;  /* 0x0000001c3a3a7c20 */ /* 0x000fe20008400000 */
[----:B------:R1:W-:Y:S01]  /*2550*/  STS.128 [R86], R36 ;  /* 0x0000002456007388 */ /* 0x0003e20000000c00 */
[----:B------:R-:W-:Y:S01]  /*2560*/  MUFU.EX2 R93, R84 ;  /* 0x00000054005d7308 */ /* 0x000fe20000000800 */
[----:B------:R-:W-:Y:S01]  /*2570*/  FMUL R61, R61, UR28 ;  /* 0x0000001c3d3d7c20 */ /* 0x000fe20008400000 */
[----:B------:R-:W-:Y:S01]  /*2580*/  FMUL R63, R63, UR28 ;  /* 0x0000001c3f3f7c20 */ /* 0x000fe20008400000 */
[----:B------:R-:W-:Y:S01]  /*2590*/  FMUL R62, R62, UR28 ;  /* 0x0000001c3e3e7c20 */ /* 0x000fe20008400000 */
[----:B------:R-:W-:Y:S01]  /*25a0*/  FMUL R65, R65, UR28 ;  /* 0x0000001c41417c20 */ /* 0x000fe20008400000 */
[----:B--2---:R-:W-:Y:S01]  /*25b0*/  F2FP.BF16.F32.PACK_AB R5, R47, R46 ;  /* 0x0000002e2f05723e */ /* 0x004fe200000010ff */
[----:B------:R-:W-:Y:S01]  /*25c0*/  FMUL R67, R67, UR28 ;  /* 0x0000001c43437c20 */ /* 0x000fe20008400000 */
[----:B------:R-:W-:Y:S01]  /*25d0*/  FMUL R66, R66, UR28 ;  /* 0x0000001c42427c20 */ /* 0x000fe20008400000 */
[----:B------:R2:W-:Y:S01]  /*25e0*/  MUFU.EX2 R96, R85 ;  /* 0x0000005500607308 */ /* 0x0005e20000000800 */
[----:B------:R-:W-:Y:S01]  /*25f0*/  FMUL R64, R64, UR28 ;  /* 0x0000001c40407c20 */ /* 0x000fe20008400000 */
[----:B------:R4:W-:Y:S01]  /*2600*/  STS.128 [R87], R4 ;  /* 0x0000000457007388 */ /* 0x0009e20000000c00 */
[----:B------:R-:W-:Y:S01]  /*2610*/  FMUL R60, R60, UR28 ;  /* 0x0000001c3c3c7c20 */ /* 0x000fe20008400000 */
[----:B------:R-:W-:Y:S01]  /*2620*/  FMUL R9, R9, UR28 ;  /* 0x0000001c09097c20 */ /* 0x000fe20008400000 */
[----:B------:R-:W-:Y:S01]  /*2630*/  FMUL R8, R8, UR28 ;  /* 0x0000001c08087c20 */ /* 0x000fe20008400000 */
[----:B------:R-:W-:Y:S01]  /*2640*/  LEA R92, R83, R77, 0xe ;  /* 0x0000004d535c7211 */ /* 0x000fe200078e70ff */
[----:B------:R-:W-:Y:S01]  /*2650*/  FMUL R11, R11, UR28 ;  /* 0x0000001c0b0b7c20 */ /* 0x000fe20008400000 */
[----:B------:R-:W-:Y:S01]  /*2660*/  FMUL R10, R10, UR28 ;  /* 0x0000001c0a0a7c20 */ /* 0x000fe20008400000 */
[----:B------:R-:W-:Y:S01]  /*2670*/  FMUL R19, R19, UR28 ;  /* 0x0000001c13137c20 */ /* 0x000fe20008400000 */
[----:B------:R-:W-:Y:S01]  /*2680*/  FMUL R18, R18, UR28 ;  /* 0x0000001c12127c20 */ /* 0x000fe20008400000 */
[----:B------:R-:W-:Y:S01]  /*2690*/  FMUL R23, R23, UR28 ;  /* 0x0000001c17177c20 */ /* 0x000fe20008400000 */
[----:B------:R-:W-:Y:S01]  /*26a0*/  FMUL2 R88, R10.F32x2.HI_LO, -1.4426950216293334961 ;  /* 0xbfb8aa3b0a58784a */ /* 0x000fe20001000000 */
[----:B------:R-:W-:Y:S01]  /*26b0*/  ULOP3.LUT UR4, UR4, 0xfffffffe, URZ, 0xc0, !UPT ;  /* 0xfffffffe04047892 */ /* 0x000fe2000f8ec0ff */
[----:B------:R-:W-:Y:S01]  /*26c0*/  FMUL R22, R22, UR28 ;  /* 0x0000001c16167c20 */ /* 0x000fe20008400000 */
[----:B---3--:R-:W-:Y:S01]  /*26d0*/  FADD R90, R90, 1 ;  /* 0x3f8000005a5a7421 */ /* 0x008fe20000000000 */
[----:B------:R-:W3:Y:S01]  /*26e0*/  MUFU.EX2 R98, R89 ;  /* 0x0000005900627308 */ /* 0x000ee20000000800 */
[----:B--2---:R-:W-:Y:S01]  /*26f0*/  FMUL2 R84, R8.F32x2.HI_LO, -1.4426950216293334961 ;  /* 0xbfb8aa3b0854784a */ /* 0x004fe20001000000 */
[----:B------:R-:W-:Y:S01]  /*2700*/  UIADD3 UR30, UPT, UPT, UR30, -UR4, URZ ;  /* 0x800000041e1e7290 */ /* 0x000fe2000fffe0ff */
[----:B------:R-:W-:Y:S01]  /*2710*/  FMUL R21, R21, UR28 ;  /* 0x0000001c15157c20 */ /* 0x000fe20008400000 */
[----:B------:R-:W-:Y:S01]  /*2720*/  FMUL R20, R20, UR28 ;  /* 0x0000001c14147c20 */ /* 0x000fe20008400000 */
[----:B------:R-:W-:Y:S01]  /*2730*/  FMUL R33, R33, UR28 ;  /* 0x0000001c21217c20 */ /* 0x000fe20008400000 */
[----:B-1----:R-:W-:Y:S01]  /*2740*/  LEA R86, R83, R76, 0xe ;  /* 0x0000004c53567211 */ /* 0x002fe200078e70ff */
[----:B------:R-:W-:Y:S01]  /*2750*/  FMUL R32, R32, UR28 ;  /* 0x0000001c20207c20 */ /* 0x000fe20008400000 */
[----:B------:R-:W-:Y:S01]  /*2760*/  F2FP.BF16.F32.PACK_AB R39, R67, R66 ;  /* 0x000000424327723e */ /* 0x000fe200000010ff */
[----:B------:R-:W-:Y:S01]  /*2770*/  MUFU.EX2 R84, R84 ;  /* 0x0000005400547308 */ /* 0x000fe20000000800 */
[----:B------:R-:W-:Y:S01]  /*2780*/  F2FP.BF16.F32.PACK_AB R38, R65, R64 ;  /* 0x000000404126723e */ /* 0x000fe200000010ff */
[----:B------:R-:W-:Y:S01]  /*2790*/  FMUL R29, R29, UR28 ;  /* 0x0000001c1d1d7c20 */ /* 0x000fe20008400000 */
[----:B------:R-:W-:Y:S01]  /*27a0*/  F2FP.BF16.F32.PACK_AB R37, R63, R62 ;  /* 0x0000003e3f25723e */ /* 0x000fe200000010ff */
[----:B------:R-:W-:Y:S01]  /*27b0*/  FMUL R28, R28, UR28 ;  /* 0x0000001c1c1c7c20 */ /* 0x000fe20008400000 */
[----:B------:R-:W-:Y:S01]  /*27c0*/  F2FP.BF16.F32.PACK_AB R36, R61, R60 ;  /* 0x0000003c3d24723e */ /* 0x000fe200000010ff */
[----:B------:R-:W-:Y:S01]  /*27d0*/  FMUL R31, R31, UR28 ;  /* 0x0000001c1f1f7c20 */ /* 0x000fe20008400000 */
[----:B------:R-:W-:Y:S01]  /*27e0*/  FMUL R30, R30, UR28 ;  /* 0x0000001c1e1e7c20 */ /* 0x000fe20008400000 */
[----:B----4-:R-:W-:Y:S01]  /*27f0*/  F2FP.BF16.F32.PACK_AB R7, R59, R58 ;  /* 0x0000003a3b07723e */ /* 0x010fe200000010ff */
[----:B------:R-:W1:Y:S01]  /*2800*/  MUFU.EX2 R85, R85 ;  /* 0x0000005500557308 */ /* 0x000e620000000800 */
[----:B------:R-:W-:Y:S01]  /*2810*/  F2FP.BF16.F32.PACK_AB R6, R57, R56 ;  /* 0x000000383906723e */ /* 0x000fe200000010ff */
[----:B---3--:R-:W-:Y:S01]  /*2820*/  FADD R98, R98, 1 ;  /* 0x3f80000062627421 */ /* 0x008fe20000000000 */
[----:B------:R-:W-:Y:S01]  /*2830*/  F2FP.BF16.F32.PACK_AB R5, R55, R54 ;  /* 0x000000363705723e */ /* 0x000fe200000010ff */
[----:B------:R-:W-:Y:S01]  /*2840*/  FMUL R35, R35, UR28 ;  /* 0x0000001c23237c20 */ /* 0x000fe20008400000 */
[----:B------:R-:W-:Y:S01]  /*2850*/  F2FP.BF16.F32.PACK_AB R4, R53, R52 ;  /* 0x000000343504723e */ /* 0x000fe200000010ff */
[----:B------:R-:W-:Y:S01]  /*2860*/  FMUL R34, R34, UR28 ;  /* 0x0000001c22227c20 */ /* 0x000fe20008400000 */
[----:B------:R-:W-:Y:S01]  /*2870*/  LEA R83, R83, R82, 0xe ;  /* 0x0000005253537211 */ /* 0x000fe200078e70ff */
[----:B------:R-:W-:Y:S02]  /*2880*/  MUFU.EX2 R88, R88 ;  /* 0x0000005800587308 */ /* 0x000fe40000000800 */
[----:B------:R2:W-:Y:S04]  /*2890*/  STS.128 [R86], R4 ;  /* 0x0000000456007388 */ /* 0x0005e80000000c00 */
[----:B------:R3:W-:Y:S01]  /*28a0*/  STS.128 [R92], R36 ;  /* 0x000000245c007388 */ /* 0x0007e20000000c00 */
[----:B-1----:R-:W-:Y:S01]  /*28b0*/  FADD R85, R85, 1 ;  /* 0x3f80000055557421 */ /* 0x002fe20000000000 */
[----:B--2---:R-:W-:Y:S01]  /*28c0*/  FMUL R5, R13, UR28 ;  /* 0x0000001c0d057c20 */ /* 0x004fe20008400000 */
[----:B------:R-:W-:Y:S01]  /*28d0*/  FMUL R4, R12, UR28 ;  /* 0x0000001c0c047c20 */ /* 0x000fe20008400000 */
[----:B------:R-:W-:Y:S01]  /*28e0*/  FMUL R13, R17, UR28 ;  /* 0x0000001c110d7c20 */ /* 0x000fe20008400000 */
[----:B------:R-:W-:Y:S01]  /*28f0*/  FMUL R12, R16, UR28 ;  /* 0x0000001c100c7c20 */ /* 0x000fe20008400000 */
[----:B------:R-:W-:Y:S01]  /*2900*/  FMUL R7, R15, UR28 ;  /* 0x0000001c0f077c20 */ /* 0x000fe20008400000 */
[----:B------:R-:W-:Y:S01]  /*2910*/  FMUL2 R86, R4.F32x2.HI_LO, -1.4426950216293334961 ;  /* 0xbfb8aa3b0456784a */ /* 0x000fe20001000000 */
[----:B------:R-:W-:Y:S01]  /*2920*/  MUFU.RCP R15, R90 ;  /* 0x0000005a000f7308 */ /* 0x000fe20000001000 */
[----:B------:R-:W-:Y:S01]  /*2930*/  FMUL R6, R14, UR28 ;  /* 0x0000001c0e067c20 */ /* 0x000fe20008400000 */
[----:B---3--:R-:W-:-:S02]  /*2940*/  FMUL2 R36, R12.F32x2.HI_LO, -1.4426950216293334961 ;  /* 0xbfb8aa3b0c24784a */ /* 0x008fc40001000000 */
[----:B------:R-:W-:Y:S01]  /*2950*/  FADD R14, R91, 1 ;  /* 0x3f8000005b0e7421 */ /* 0x000fe20000000000 */
[----:B------:R-:W-:-:S03]  /*2960*/  FMUL2 R38, R6.F32x2.HI_LO, -1.4426950216293334961 ;  /* 0xbfb8aa3b0626784a */ /* 0x000fc60001000000 */
[----:B------:R1:W-:Y:S08]  /*2970*/  MUFU.EX2 R97, R86 ;  /* 0x0000005600617308 */ /* 0x0003f00000000800 */
[----:B------:R2:W-:Y:S08]  /*2980*/  MUFU.EX2 R92, R87 ;  /* 0x00000057005c7308 */ /* 0x0005f00000000800 */
[----:B------:R3:W-:Y:S01]  /*2990*/  MUFU.EX2 R89, R36 ;  /* 0x0000002400597308 */ /* 0x0007e20000000800 */
[----:B-1----:R-:W-:-:S07]  /*29a0*/  FADD R86, R96, 1 ;  /* 0x3f80000060567421 */ /* 0x002fce0000000000 */
[----:B------:R-:W-:Y:S01]  /*29b0*/  MUFU.RCP R17, R86 ;  /* 0x0000005600117308 */ /* 0x000fe20000001000 */
[----:B--2---:R-:W-:-:S07]  /*29c0*/  FADD R87, R93, 1 ;  /* 0x3f8000005d577421 */ /* 0x004fce0000000000 */
[----:B------:R-:W1:Y:S01]  /*29d0*/  MUFU.RCP R16, R87 ;  /* 0x0000005700107308 */ /* 0x000e620000001000 */
[----:B---3--:R-:W-:-:S07]  /*29e0*/  FADD R36, R84, 1 ;  /* 0x3f80000054247421 */ /* 0x008fce0000000000 */
[----:B------:R-:W-:Y:S08]  /*29f0*/  MUFU.EX2 R95, R38 ;  /* 0x00000026005f7308 */ /* 0x000ff00000000800 */
[----:B------:R2:W-:Y:S01]  /*2a00*/  MUFU.EX2 R94, R39 ;  /* 0x00000027005e7308 */ /* 0x0005e20000000800 */
[----:B-1----:R-:W-:-:S04]  /*2a10*/  FMUL2 R16, R16.F32x2.HI_LO, R72.F32x2.HI_LO ;  /* 0x000000481010724a */ /* 0x002fc80000000000 */
[----:B------:R-:W-:Y:S02]  /*2a20*/  FMUL2 R16, R16.F32x2.HI_LO, R70.F32x2.HI_LO ;  /* 0x000000461010724a */ /* 0x000fe40000000000 */
[----:B------:R-:W-:Y:S01]  /*2a30*/  FADD R70, R88, 1 ;  /* 0x3f80000058467421 */ /* 0x000fe20000000000 */
[----:B------:R-:W-:Y:S08]  /*2a40*/  MUFU.EX2 R93, R37 ;  /* 0x00000025005d7308 */ /* 0x000ff00000000800 */
[----:B------:R-:W-:Y:S01]  /*2a50*/  MUFU.RCP R36, R36 ;  /* 0x0000002400247308 */ /* 0x000fe20000001000 */
[----:B--2---:R-:W-:-:S07]  /*2a60*/  FMUL2 R38, R18.F32x2.HI_LO, -1.4426950216293334961 ;  /* 0xbfb8aa3b1226784a */ /* 0x004fce0001000000 */
[----:B------:R-:W1:Y:S08]  /*2a70*/  MUFU.RCP R37, R85 ;  /* 0x0000005500257308 */ /* 0x000e700000001000 */
[----:B------:R-:W2:Y:S08]  /*2a80*/  MUFU.EX2 R91, R38 ;  /* 0x00000026005b7308 */ /* 0x000eb00000000800 */
[----:B------:R-:W3:Y:S01]  /*2a90*/  MUFU.EX2 R96, R39 ;  /* 0x0000002700607308 */ /* 0x000ee20000000800 */
[----:B-1----:R-:W-:-:S02]  /*2aa0*/  FMUL2 R36, R36.F32x2.HI_LO, R8.F32x2.HI_LO ;  /* 0x000000082424724a */ /* 0x002fc40000000000 */
[----:B------:R-:W-:Y:S02]  /*2ab0*/  FMUL2 R84, R22.F32x2.HI_LO, -1.4426950216293334961 ;  /* 0xbfb8aa3b1654784a */ /* 0x000fe40001000000 */
[----:B------:R-:W-:Y:S02]  /*2ac0*/  FMUL2 R36, R36.F32x2.HI_LO, R40.F32x2.HI_LO ;  /* 0x000000282424724a */ /* 0x000fe40000000000 */
[----:B------:R-:W-:Y:S01]  /*2ad0*/  FADD R40, R97, 1 ;  /* 0x3f80000061287421 */ /* 0x000fe20000000000 */
[----:B------:R-:W-:Y:S01]  /*2ae0*/  MUFU.RCP R38, R70 ;  /* 0x0000004600267308 */ /* 0x000fe20000001000 */
[----:B------:R-:W-:Y:S01]  /*2af0*/  FADD R97, R95, 1 ;  /* 0x3f8000005f617421 */ /* 0x000fe20000000000 */
[----:B--2---:R-:W-:-:S06]  /*2b00*/  FADD R91, R91, 1 ;  /* 0x3f8000005b5b7421 */ /* 0x004fcc0000000000 */
[----:B------:R-:W1:Y:S01]  /*2b10*/  MUFU.RCP R39, R98 ;  /* 0x0000006200277308 */ /* 0x000e620000001000 */
[----:B---3--:R-:W-:-:S07]  /*2b20*/  FADD R96, R96, 1 ;  /* 0x3f80000060607421 */ /* 0x008fce0000000000 */
[----:B------:R-:W2:Y:S08]  /*2b30*/  MUFU.RCP R14, R14 ;  /* 0x0000000e000e7308 */ /* 0x000eb00000001000 */
[----:B------:R3:W-:Y:S01]  /*2b40*/  MUFU.EX2 R88, R84 ;  /* 0x0000005400587308 */ /* 0x0007e20000000800 */
[----:B-1----:R-:W-:Y:S01]  /*2b50*/  FMUL2 R38, R38.F32x2.HI_LO, R10.F32x2.HI_LO ;  /* 0x0000000a2626724a */ /* 0x002fe20000000000 */
[----:B------:R-:W-:-:S02]  /*2b60*/  F2FP.BF16.F32.PACK_AB R11, R11, R10 ;  /* 0x0000000a0b0b723e */ /* 0x000fc400000010ff */
[----:B------:R-:W-:Y:S01]  /*2b70*/  F2FP.BF16.F32.PACK_AB R10, R9, R8 ;  /* 0x00000008090a723e */ /* 0x000fe200000010ff */
[----:B------:R-:W-:Y:S02]  /*2b80*/  FMUL2 R38, R38.F32x2.HI_LO, R42.F32x2.HI_LO ;  /* 0x0000002a2626724a */ /* 0x000fe40000000000 */
[----:B------:R-:W-:Y:S01]  /*2b90*/  FMUL R43, R25, UR28 ;  /* 0x0000001c192b7c20 */ /* 0x000fe20008400000 */
[----:B------:R-:W-:Y:S01]  /*2ba0*/  FMUL R42, R24, UR28 ;  /* 0x0000001c182a7c20 */ /* 0x000fe20008400000 */
[----:B--2---:R-:W-:Y:S01]  /*2bb0*/  FMUL2 R14, R14.F32x2.HI_LO, R2.F32x2.HI_LO ;  /* 0x000000020e0e724a */ /* 0x004fe20000000000 */
[----:B------:R-:W-:Y:S01]  /*2bc0*/  MUFU.RCP R24, R97 ;  /* 0x0000006100187308 */ /* 0x000fe20000001000 */
[----:B------:R-:W-:Y:S02]  /*2bd0*/  FMUL2 R8, R34.F32x2.HI_LO, -1.4426950216293334961 ;  /* 0xbfb8aa3b2208784a */ /* 0x000fe40001000000 */
[----:B------:R-:W-:Y:S02]  /*2be0*/  FMUL2 R14, R14.F32x2.HI_LO, R68.F32x2.HI_LO ;  /* 0x000000440e0e724a */ /* 0x000fe40000000000 */
[----:B------:R-:W-:-:S02]  /*2bf0*/  FMUL2 R68, R20.F32x2.HI_LO, -1.4426950216293334961 ;  /* 0xbfb8aa3b1444784a */ /* 0x000fc40001000000 */
[----:B---3--:R-:W-:Y:S01]  /*2c00*/  FADD R84, R94, 1 ;  /* 0x3f8000005e547421 */ /* 0x008fe20000000000 */
[----:B------:R-:W-:Y:S01]  /*2c10*/  MUFU.RCP R40, R40 ;  /* 0x0000002800287308 */ /* 0x000fe20000001000 */
[----:B------:R-:W-:-:S07]  /*2c20*/  FMUL2 R70, R42.F32x2.HI_LO, -1.4426950216293334961 ;  /* 0xbfb8aa3b2a46784a */ /* 0x000fce0001000000 */
[----:B------:R-:W1:Y:S08]  /*2c30*/  MUFU.RCP R25, R84 ;  /* 0x0000005400197308 */ /* 0x000e700000001000 */
[----:B------:R2:W-:Y:S08]  /*2c40*/  MUFU.EX2 R86, R68 ;  /* 0x0000004400567308 */ /* 0x0005f00000000800 */
[----:B------:R3:W-:Y:S01]  /*2c50*/  MUFU.EX2 R87, R69 ;  /* 0x0000004500577308 */ /* 0x0007e20000000800 */
[----:B-1----:R-:W-:-:S02]  /*2c60*/  FMUL2 R24, R24.F32x2.HI_LO, R6.F32x2.HI_LO ;  /* 0x000000061818724a */ /* 0x002fc40000000000 */
[----:B------:R-:W-:Y:S02]  /*2c70*/  FADD R84, R93, 1 ;  /* 0x3f8000005d547421 */ /* 0x000fe40000000000 */
[----:B------:R-:W-:-:S03]  /*2c80*/  FMUL2 R46, R24.F32x2.HI_LO, R46.F32x2.HI_LO ;  /* 0x0000002e182e724a */ /* 0x000fc60000000000 */
[----:B------:R-:W-:Y:S01]  /*2c90*/  MUFU.RCP R24, R91 ;  /* 0x0000005b00187308 */ /* 0x000fe20000001000 */
[----:B--2---:R-:W-:-:S07]  /*2ca0*/  FADD R68, R92, 1 ;  /* 0x3f8000005c447421 */ /* 0x004fce0000000000 */
[----:B------:R-:W1:Y:S01]  /*2cb0*/  MUFU.RCP R25, R96 ;  /* 0x0000006000197308 */ /* 0x000e620000001000 */
[----:B---3--:R-:W-:-:S07]  /*2cc0*/  FMUL R69, R27, UR28 ;  /* 0x0000001c1b457c20 */ /* 0x008fce0008400000 */
[----:B------:R2:W3:Y:S08]  /*2cd0*/  MUFU.RCP R41, R68 ;  /* 0x0000004400297308 */ /* 0x0004f00000001000 */
[----:B------:R4:W-:Y:S01]  /*2ce0*/  MUFU.RCP R27, R84 ;  /* 0x00000054001b7308 */ /* 0x0009e20000001000 */
[----:B-1----:R-:W-:-:S04]  /*2cf0*/  FMUL2 R24, R24.F32x2.HI_LO, R18.F32x2.HI_LO ;  /* 0x000000121818724a */ /* 0x002fc80000000000 */
[----:B------:R-:W-:Y:S02]  /*2d00*/  FMUL2 R50, R24.F32x2.HI_LO, R50.F32x2.HI_LO ;  /* 0x000000321832724a */ /* 0x000fe40000000000 */
[----:B------:R-:W-:Y:S01]  /*2d10*/  FMUL2 R24, R32.F32x2.HI_LO, -1.4426950216293334961 ;  /* 0xbfb8aa3b2018784a */ /* 0x000fe20001000000 */
[----:B------:R-:W1:Y:S01]  /*2d20*/  MUFU.EX2 R92, R70 ;  /* 0x00000046005c7308 */ /* 0x000e620000000800 */
[----:B--2---:R-:W-:Y:S01]  /*2d30*/  FMUL R68, R26, UR28 ;  /* 0x0000001c1a447c20 */ /* 0x004fe20008400000 */
[----:B------:R-:W-:Y:S01]  /*2d40*/  FADD R26, R89, 1 ;  /* 0x3f800000591a7421 */ /* 0x000fe20000000000 */
[----:B---3--:R-:W-:-:S04]  /*2d50*/  FMUL2 R40, R40.F32x2.HI_LO, R4.F32x2.HI_LO ;  /* 0x000000042828724a */ /* 0x008fc80000000000 */
[----:B------:R-:W-:Y:S01]  /*2d60*/  FMUL2 R40, R40.F32x2.HI_LO, R44.F32x2.HI_LO ;  /* 0x0000002c2828724a */ /* 0x000fe20000000000 */
[----:B------:R-:W2:Y:S01]  /*2d70*/  MUFU.RCP R26, R26 ;  /* 0x0000001a001a7308 */ /* 0x000ea20000001000 */
[----:B------:R-:W-:Y:S02]  /*2d80*/  FMUL2 R44, R68.F32x2.HI_LO, -1.4426950216293334961 ;  /* 0xbfb8aa3b442c784a */ /* 0x000fe40001000000 */
[----:B----4-:R-:W-:Y:S01]  /*2d90*/  FADD R84, R86, 1 ;  /* 0x3f80000056547421 */ /* 0x010fe20000000000 */
[----:B------:R-:W-:Y:S02]  /*2da0*/  F2FP.BF16.F32.PACK_AB R40, R41, R40 ;  /* 0x000000282928723e */ /* 0x000fe400000010ff */
[----:B------:R-:W-:Y:S02]  /*2db0*/  F2FP.BF16.F32.PACK_AB R41, R47, R46 ;  /* 0x0000002e2f29723e */ /* 0x000fe400000010ff */
[----:B------:R3:W4:Y:S01]  /*2dc0*/  MUFU.EX2 R94, R71 ;  /* 0x00000047005e7308 */ /* 0x0007220000000800 */
[----:B-1----:R-:W-:-:S07]  /*2dd0*/  FADD R86, R92, 1 ;  /* 0x3f8000005c567421 */ /* 0x002fce0000000000 */
[----:B------:R1:W-:Y:S01]  /*2de0*/  MUFU.EX2 R90, R85 ;  /* 0x00000055005a7308 */ /* 0x0003e20000000800 */
[----:B--2---:R-:W-:-:S07]  /*2df0*/  FMUL2 R26, R26.F32x2.HI_LO, R12.F32x2.HI_LO ;  /* 0x0000000c1a1a724a */ /* 0x004fce0000000000 */
[----:B------:R2:W-:Y:S01]  /*2e00*/  MUFU.EX2 R96, R25 ;  /* 0x0000001900607308 */ /* 0x0005e20000000800 */
[----:B---3--:R-:W-:-:S07]  /*2e10*/  FMUL2 R70, R28.F32x2.HI_LO, -1.4426950216293334961 ;  /* 0xbfb8aa3b1c46784a */ /* 0x008fce0001000000 */
[----:B------:R-:W3:Y:S01]  /*2e20*/  MUFU.EX2 R24, R24 ;  /* 0x0000001800187308 */ /* 0x000ee20000000800 */
[----:B-1----:R-:W-:Y:S01]  /*2e30*/  FADD R85, R87, 1 ;  /* 0x3f80000057557421 */ /* 0x002fe20000000000 */
[----:B----4-:R-:W-:-:S06]  /*2e40*/  FADD R87, R94, 1 ;  /* 0x3f8000005e577421 */ /* 0x010fcc0000000000 */
[----:B------:R-:W-:Y:S01]  /*2e50*/  MUFU.EX2 R95, R44 ;  /* 0x0000002c005f7308 */ /* 0x000fe20000000800 */
[----:B--2---:R-:W-:Y:S02]  /*2e60*/  F2FP.BF16.F32.PACK_AB R25, R7, R6 ;  /* 0x000000060719723e */ /* 0x004fe400000010ff */
[----:B------:R-:W-:Y:S02]  /*2e70*/  F2FP.BF16.F32.PACK_AB R6, R43, R42 ;  /* 0x0000002a2b06723e */ /* 0x000fe400000010ff */
[----:B------:R-:W-:-:S03]  /*2e80*/  F2FP.BF16.F32.PACK_AB R7, R69, R68 ;  /* 0x000000444507723e */ /* 0x000fc600000010ff */
[----:B------:R1:W2:Y:S01]  /*2e90*/  MUFU.EX2 R97, R45 ;  /* 0x0000002d00617308 */ /* 0x0002a20000000800 */
[----:B---3--:R-:W-:Y:S01]  /*2ea0*/  FADD R92, R24, 1 ;  /* 0x3f800000185c7421 */ /* 0x008fe20000000000 */
[----:B------:R-:W-:Y:S02]  /*2eb0*/  F2FP.BF16.F32.PACK_AB R24, R5, R4 ;  /* 0x000000040518723e */ /* 0x000fe400000010ff */
[----:B------:R-:W-:Y:S02]  /*2ec0*/  IADD3 R4, PT, PT, R83, 0x40, RZ ;  /* 0x0000004053047810 */ /* 0x000fe40007ffe0ff */
[----:B------:R-:W-:Y:S02]  /*2ed0*/  F2FP.BF16.F32.PACK_AB R5, R23, R22 ;  /* 0x000000161705723e */ /* 0x000fe400000010ff */
[----:B------:R3:W4:Y:S08]  /*2ee0*/  MUFU.EX2 R93, R70 ;  /* 0x00000046005d7308 */ /* 0x0007300000000800 */
[----:B------:R-:W-:Y:S01]  /*2ef0*/  MUFU.RCP R86, R86 ;  /* 0x0000005600567308 */ /* 0x000fe20000001000 */
[----:B-1----:R-:W-:-:S02]  /*2f00*/  FMUL2 R44, R26.F32x2.HI_LO, R48.F32x2.HI_LO ;  /* 0x000000301a2c724a */ /* 0x002fc40000000000 */
[----:B------:R-:W-:Y:S02]  /*2f10*/  FMUL2 R26, R30.F32x2.HI_LO, -1.4426950216293334961 ;  /* 0xbfb8aa3b1e1a784a */ /* 0x000fe40001000000 */
[----:B--2---:R-:W-:-:S03]  /*2f20*/  FADD R89, R97, 1 ;  /* 0x3f80000061597421 */ /* 0x004fc60000000000 */
[----:B------:R1:W2:Y:S01]  /*2f30*/  MUFU.EX2 R49, R71 ;  /* 0x0000004700317308 */ /* 0x0002a20000000800 */
[----:B---3--:R-:W-:Y:S01]  /*2f40*/  FADD R70, R88, 1 ;  /* 0x3f80000058467421 */ /* 0x008fe20000000000 */
[----:B----4-:R-:W-:Y:S01]  /*2f50*/  FADD R48, R93, 1 ;  /* 0x3f8000005d307421 */ /* 0x010fe20000000000 */
[----:B------:R-:W-:-:S05]  /*2f60*/  FADD R88, R95, 1 ;  /* 0x3f8000005f587421 */ /* 0x000fca0000000000 */
[----:B------:R-:W3:Y:S08]  /*2f70*/  MUFU.RCP R87, R87 ;  /* 0x0000005700577308 */ /* 0x000ef00000001000 */
[----:B------:R4:W-:Y:S01]  /*2f80*/  MUFU.EX2 R98, R9 ;  /* 0x0000000900627308 */ /* 0x0009e20000000800 */
[----:B-1----:R-:W-:Y:S01]  /*2f90*/  FADD R71, R90, 1 ;  /* 0x3f8000005a477421 */ /* 0x002fe20000000000 */
[----:B--2---:R-:W-:-:S06]  /*2fa0*/  FADD R49, R49, 1 ;  /* 0x3f80000031317421 */ /* 0x004fcc0000000000 */
[----:B------:R-:W1:Y:S01]  /*2fb0*/  MUFU.EX2 R26, R26 ;  /* 0x0000001a001a7308 */ /* 0x000e620000000800 */
[----:B---3--:R-:W-:Y:S01]  /*2fc0*/  FMUL2 R86, R86.F32x2.HI_LO, R42.F32x2.HI_LO ;  /* 0x0000002a5656724a */ /* 0x008fe20000000000 */
[----:B------:R-:W-:Y:S02]  /*2fd0*/  SHF.R.U32.HI R43, RZ, 0x3, R4 ;  /* 0x00000003ff2b7819 */ /* 0x000fe40000011604 */
[----:B------:R-:W-:Y:S01]  /*2fe0*/  F2FP.BF16.F32.PACK_AB R42, R45, R44 ;  /* 0x0000002c2d2a723e */ /* 0x000fe200000010ff */
[----:B------:R-:W-:Y:S01]  /*2ff0*/  FMUL2 R86, R86.F32x2.HI_LO, R56.F32x2.HI_LO ;  /* 0x000000385656724a */ /* 0x000fe20000000000 */
[----:B------:R-:W-:Y:S02]  /*3000*/  LOP3.LUT R43, R4, 0x70, R43, 0x78, !PT ;  /* 0x00000070042b7812 */ /* 0x000fe400078e782b */
[----:B------:R-:W2:Y:S01]  /*3010*/  MUFU.EX2 R91, R27 ;  /* 0x0000001b005b7308 */ /* 0x000ea20000000800 */
[----:B----4-:R-:W-:Y:S01]  /*3020*/  F2FP.BF16.F32.PACK_AB R9, R73, R72 ;  /* 0x000000484909723e */ /* 0x010fe200000010ff */
[----:B------:R-:W-:Y:S01]  /*3030*/  FADD R73, R96, 1 ;  /* 0x3f80000060497421 */ /* 0x000fe20000000000 */
[----:B------:R-:W-:-:S05]  /*3040*/  F2FP.BF16.F32.PACK_AB R4, R21, R20 ;  /* 0x000000141504723e */ /* 0x000fca00000010ff */
[----:B------:R-:W-:Y:S01]  /*3050*/  MUFU.RCP R84, R84 ;  /* 0x0000005400547308 */ /* 0x000fe20000001000 */
[----:B-1----:R-:W-:Y:S01]  /*3060*/  FADD R90, R26, 1 ;  /* 0x3f8000001a5a7421 */ /* 0x002fe20000000000 */
[----:B------:R-:W-:-:S06]  /*3070*/  F2FP.BF16.F32.PACK_AB R26, R13, R12 ;  /* 0x0000000c0d1a723e */ /* 0x000fcc00000010ff */
[----:B------:R-:W1:Y:S01]  /*3080*/  MUFU.RCP R85, R85 ;  /* 0x0000005500557308 */ /* 0x000e620000001000 */
[----:B--2---:R-:W-:-:S07]  /*3090*/  FADD R91, R91, 1 ;  /* 0x3f8000005b5b7421 */ /* 0x004fce0000000000 */
[----:B------:R2:W3:Y:S08]  /*30a0*/  MUFU.EX2 R27, R8 ;  /* 0x00000008001b7308 */ /* 0x0004f00000000800 */
[----:B------:R-:W-:Y:S01]  /*30b0*/  MUFU.RCP R70, R70 ;  /* 0x0000004600467308 */ /* 0x000fe20000001000 */
[----:B-1----:R-:W-:Y:S01]  /*30c0*/  FMUL2 R12, R84.F32x2.HI_LO, R20.F32x2.HI_LO ;  /* 0x00000014540c724a */ /* 0x002fe20000000000 */
[----:B------:R-:W-:-:S02]  /*30d0*/  IADD3 R20, PT, PT, R83, 0x50, RZ ;  /* 0x0000005053147810 */ /* 0x000fc40007ffe0ff */
[----:B------:R-:W-:Y:S01]  /*30e0*/  F2FP.BF16.F32.PACK_AB R21, R31, R30 ;  /* 0x0000001e1f15723e */ /* 0x000fe200000010ff */
[----:B------:R-:W-:-:S03]  /*30f0*/  FMUL2 R12, R12.F32x2.HI_LO, R52.F32x2.HI_LO ;  /* 0x000000340c0c724a */ /* 0x000fc60000000000 */
[----:B------:R-:W1:Y:S01]  /*3100*/  MUFU.RCP R71, R71 ;  /* 0x0000004700477308 */ /* 0x000e620000001000 */
[----:B--2---:R-:W-:Y:S01]  /*3110*/  F2FP.BF16.F32.PACK_AB R8, R3, R2 ;  /* 0x000000020308723e */ /* 0x004fe200000010ff */
[----:B---3--:R-:W-:Y:S01]  /*3120*/  FADD R2, R27, 1 ;  /* 0x3f8000001b027421 */ /* 0x008fe20000000000 */
[----:B------:R-:W-:Y:S01]  /*3130*/  F2FP.BF16.F32.PACK_AB R27, R19, R18 ;  /* 0x00000012131b723e */ /* 0x000fe200000010ff */
[----:B------:R-:W-:Y:S02]  /*3140*/  FADD R3, R98, 1 ;  /* 0x3f80000062037421 */ /* 0x000fe40000000000 */
[----:B------:R2:W-:Y:S02]  /*3150*/  STS.128 [R43], R8 ;  /* 0x000000082b007388 */ /* 0x0005e40000000c00 */
[----:B------:R-:W-:Y:S08]  /*3160*/  MUFU.RCP R72, R92 ;  /* 0x0000005c00487308 */ /* 0x000ff00000001000 */
[----:B------:R-:W3:Y:S01]  /*3170*/  MUFU.RCP R73, R73 ;  /* 0x0000004900497308 */ /* 0x000ee20000001000 */
[----:B-1----:R-:W-:Y:S01]  /*3180*/  FMUL2 R18, R70.F32x2.HI_LO, R22.F32x2.HI_LO ;  /* 0x000000164612724a */ /* 0x002fe20000000000 */
[----:B------:R-:W-:-:S02]  /*3190*/  F2FP.BF16.F32.PACK_AB R22, R33, R32 ;  /* 0x000000202116723e */ /* 0x000fc400000010ff */
[----:B------:R-:W-:Y:S01]  /*31a0*/  F2FP.BF16.F32.PACK_AB R23, R35, R34 ;  /* 0x000000222317723e */ /* 0x000fe200000010ff */
[----:B------:R-:W-:-:S03]  /*31b0*/  FMUL2 R18, R18.F32x2.HI_LO, R54.F32x2.HI_LO ;  /* 0x000000361212724a */ /* 0x000fc60000000000 */
[----:B------:R-:W-:Y:S08]  /*31c0*/  MUFU.RCP R48, R48 ;  /* 0x0000003000307308 */ /* 0x000ff00000001000 */
[----:B------:R-:W1:Y:S01]  /*31d0*/  MUFU.RCP R49, R49 ;  /* 0x0000003100317308 */ /* 0x000e620000001000 */
[----:B---3--:R-:W-:Y:S01]  /*31e0*/  FMUL2 R72, R72.F32x2.HI_LO, R32.F32x2.HI_LO ;  /* 0x000000204848724a */ /* 0x008fe20000000000 */
[----:B------:R-:W-:-:S02]  /*31f0*/  SHF.R.U32.HI R33, RZ, 0x3, R20 ;  /* 0x00000003ff217819 */ /* 0x000fc40000011614 */
[----:B--2---:R-:W-:Y:S01]  /*3200*/  IADD3 R8, PT, PT, R83, 0x60, RZ ;  /* 0x0000006053087810 */ /* 0x004fe20007ffe0ff */
[----:B------:R-:W-:Y:S01]  /*3210*/  FMUL2 R72, R72.F32x2.HI_LO, R64.F32x2.HI_LO ;  /* 0x000000404848724a */ /* 0x000fe20000000000 */
[----:B------:R-:W-:Y:S02]  /*3220*/  IADD3 R83, PT, PT, R83, 0x70, RZ ;  /* 0x0000007053537810 */ /* 0x000fe40007ffe0ff */
[----:B------:R-:W-:Y:S01]  /*3230*/  MUFU.RCP R2, R2 ;  /* 0x0000000200027308 */ /* 0x000fe20000001000 */
[----:B------:R-:W-:Y:S02]  /*3240*/  SHF.R.U32.HI R9, RZ, 0x3, R8 ;  /* 0x00000003ff097819 */ /* 0x000fe40000011608 */
[----:B------:R-:W-:Y:S02]  /*3250*/  SHF.R.U32.HI R10, RZ, 0x3, R83 ;  /* 0x00000003ff0a7819 */ /* 0x000fe40000011653 */
[----:B------:R-:W-:Y:S02]  /*3260*/  LOP3.LUT R33, R20, 0x70, R33, 0x78, !PT ;  /* 0x0000007014217812 */ /* 0x000fe400078e7821 */
[-C--:B------:R-:W-:Y:S01]  /*3270*/  F2FP.BF16.F32.PACK_AB R20, R29, R28.reuse ;  /* 0x0000001c1d14723e */ /* 0x080fe200000010ff */
[----:B------:R-:W2:Y:S01]  /*3280*/  MUFU.RCP R3, R3 ;  /* 0x0000000300037308 */ /* 0x000ea20000001000 */
[----:B-1----:R-:W-:Y:S01]  /*3290*/  FMUL2 R48, R48.F32x2.HI_LO, R28.F32x2.HI_LO ;  /* 0x0000001c3030724a */ /* 0x002fe20000000000 */
[----:B------:R-:W-:Y:S01]  /*32a0*/  LOP3.LUT R29, R8, 0x70, R9, 0x78, !PT ;  /* 0x00000070081d7812 */ /* 0x000fe200078e7809 */
[----:B------:R1:W-:Y:S01]  /*32b0*/  STS.128 [R33], R24 ;  /* 0x0000001821007388 */ /* 0x0003e20000000c00 */
[----:B------:R-:W-:Y:S01]  /*32c0*/  LOP3.LUT R28, R83, 0x70, R10, 0x78, !PT ;  /* 0x00000070531c7812 */ /* 0x000fe200078e780a */
[----:B------:R-:W-:Y:S01]  /*32d0*/  FMUL2 R48, R48.F32x2.HI_LO, R60.F32x2.HI_LO ;  /* 0x0000003c3030724a */ /* 0x000fe20000000000 */
[----:B------:R-:W-:Y:S01]  /*32e0*/  F2FP.BF16.F32.PACK_AB R10, R73, R72 ;  /* 0x00000048490a723e */ /* 0x000fe200000010ff */
[----:B------:R3:W-:Y:S01]  /*32f0*/  STS.128 [R29], R4 ;  /* 0x000000041d007388 */ /* 0x0007e20000000c00 */
[----:B------:R-:W-:Y:S01]  /*3300*/  MUFU.RCP R88, R88 ;  /* 0x0000005800587308 */ /* 0x000fe20000001000 */
[----:B------:R-:W-:-:S02]  /*3310*/  F2FP.BF16.F32.PACK_AB R43, R51, R50 ;  /* 0x00000032332b723e */ /* 0x000fc400000010ff */
[----:B------:R3:W-:Y:S01]  /*3320*/  STS.128 [R28], R20 ;  /* 0x000000141c007388 */ /* 0x0007e20000000c00 */
[----:B------:R-:W-:Y:S01]  /*3330*/  F2FP.BF16.F32.PACK_AB R8, R49, R48 ;  /* 0x000000303108723e */ /* 0x000fe200000010ff */
[----:B------:R4:W-:Y:S06]  /*3340*/  MEMBAR.ALL.CTA ;  /* 0x0000000000007992 */ /* 0x0009ec0000008000 */
[----:B----4-:R-:W4:Y:S01]  /*3350*/  FENCE.VIEW.ASYNC.S ;  /* 0x00000000000073c6 */ /* 0x010f220000000000 */
[----:B------:R-:W5:Y:S01]  /*3360*/  MUFU.RCP R89, R89 ;  /* 0x0000005900597308 */ /* 0x000f620000001000 */
[----:B--2---:R-:W-:-:S04]  /*3370*/  FMUL2 R2, R2.F32x2.HI_LO, R34.F32x2.HI_LO ;  /* 0x000000220202724a */ /* 0x004fc80000000000 */
[----:B------:R-:W-:-:S03]  /*3380*/  FMUL2 R2, R2.F32x2.HI_LO, R66.F32x2.HI_LO ;  /* 0x000000420202724a */ /* 0x000fc60000000000 */
[----:B------:R-:W-:Y:S02]  /*3390*/  MUFU.RCP R90, R90 ;  /* 0x0000005a005a7308 */ /* 0x000fe40000001000 */
[----:B------:R-:W-:Y:S02]  /*33a0*/  F2FP.BF16.F32.PACK_AB R11, R3, R2 ;  /* 0x00000002030b723e */ /* 0x000fe400000010ff */
[----:B------:R-:W-:-:S04]  /*33b0*/  MOV R2, UR30 ;  /* 0x0000001e00027c02 */ /* 0x000fc80008000f00 */
[----:B------:R-:W2:Y:S01]  /*33c0*/  MUFU.RCP R91, R91 ;  /* 0x0000005b005b7308 */ /* 0x000ea20000001000 */
[----:B-----5:R-:W-:Y:S01]  /*33d0*/  FMUL2 R88, R88.F32x2.HI_LO, R68.F32x2.HI_LO ;  /* 0x000000445858724a */ /* 0x020fe20000000000 */
[----:B-1----:R-:W-:Y:S02]  /*33e0*/  F2FP.BF16.F32.PACK_AB R24, R13, R12 ;  /* 0x0000000c0d18723e */ /* 0x002fe400000010ff */
[----:B------:R-:W-:Y:S01]  /*33f0*/  F2FP.BF16.F32.PACK_AB R13, R17, R16 ;  /* 0x00000010110d723e */ /* 0x000fe200000010ff */
[----:B------:R-:W-:Y:S01]  /*3400*/  FMUL2 R88, R88.F32x2.HI_LO, R58.F32x2.HI_LO ;  /* 0x0000003a5858724a */ /* 0x000fe20000000000 */
[----:B------:R-:W-:Y:S02]  /*3410*/  F2FP.BF16.F32.PACK_AB R12, R15, R14 ;  /* 0x0000000e0f0c723e */ /* 0x000fe400000010ff */
[C---:B------:R-:W-:Y:S02]  /*3420*/  LEA R17, R2.reuse, R78, 0xd ;  /* 0x0000004e02117211 */ /* 0x040fe400078e68ff */
[----:B------:R-:W-:-:S02]  /*3430*/  LEA R16, R2, R79, 0xd ;  /* 0x0000004f02107211 */ /* 0x000fc400078e68ff */
[----:B------:R-:W-:Y:S02]  /*3440*/  LEA R3, R2, R80, 0xd ;  /* 0x0000005002037211 */ /* 0x000fe400078e68ff */
[----:B------:R-:W-:Y:S02]  /*3450*/  F2FP.BF16.F32.PACK_AB R25, R19, R18 ;  /* 0x000000121319723e */ /* 0x000fe400000010ff */
[----:B------:R-:W-:Y:S01]  /*3460*/  F2FP.BF16.F32.PACK_AB R26, R87, R86 ;  /* 0x00000056571a723e */ /* 0x000fe200000010ff */
[----:B--2---:R-:W-:Y:S01]  /*3470*/  FMUL2 R90, R90.F32x2.HI_LO, R30.F32x2.HI_LO ;  /* 0x0000001e5a5a724a */ /* 0x004fe20000000000 */
[----:B------:R-:W-:Y:S02]  /*3480*/  F2FP.BF16.F32.PACK_AB R27, R89, R88 ;  /* 0x00000058591b723e */ /* 0x000fe400000010ff */
[----:B------:R-:W-:Y:S01]  /*3490*/  F2FP.BF16.F32.PACK_AB R14, R37, R36 ;  /* 0x00000024250e723e */ /* 0x000fe200000010ff */
[----:B------:R-:W-:Y:S01]  /*34a0*/  FMUL2 R90, R90.F32x2.HI_LO, R62.F32x2.HI_LO ;  /* 0x0000003e5a5a724a */ /* 0x000fe20000000000 */
[----:B------:R-:W-:-:S02]  /*34b0*/  F2FP.BF16.F32.PACK_AB R15, R39, R38 ;  /* 0x00000026270f723e */ /* 0x000fc400000010ff */
[----:B------:R-:W-:Y:S02]  /*34c0*/  LEA R2, R2, R81, 0xd ;  /* 0x0000005102027211 */ /* 0x000fe400078e68ff */
[----:B------:R-:W-:Y:S01]  /*34d0*/  F2FP.BF16.F32.PACK_AB R9, R91, R90 ;  /* 0x0000005a5b09723e */ /* 0x000fe200000010ff */
[----:B----4-:R-:W-:Y:S06]  /*34e0*/  BAR.SYNC.DEFER_BLOCKING 0x1, 0x80 ;  /* 0x0042000000007b1d */ /* 0x010fec0000010000 */
[----:B---3--:R-:W-:Y:S05]  /*34f0*/  BRA.U !UP4, `(.L_x_24) ;  /* 0x000000010c187547 */ /* 0x008fea000b800000 */
[----:B------:R-:W-:Y:S02]  /*3500*/  ULEA UR4, UR31, UR8, 0xd ;  /* 0x000000081f047291 */ /* 0x000fe4000f8e68ff */
[----:B------:R-:W-:Y:S02]  /*3510*/  ULEA UR5, UR29, UR5, 0x7 ;  /* 0x000000051d057291 */ /* 0x000fe4000f8e38ff */
[----:B------:R-:W-:-:S09]  /*3520*/  UIADD3 UR4, UPT, UPT, UR4, 0x4400, URZ ;  /* 0x0000440004047890 */ /* 0x000fd2000fffe0ff */
[----:B------:R1:W-:Y:S01]  /*3530*/  UTMASTG.2D [UR4], [UR26], desc[URZ] ;  /* 0x0000ff041a0073b5 */ /* 0x0003e20008009000 */
[----:B------:R0:W-:Y:S01]  /*3540*/  UTMACMDFLUSH ;  /* 0x00000000000079b7 */ /* 0x0001e20000000000 */
[----:B-1----:R-:W-:-:S04]  /*3550*/  DEPBAR.LE SB0, 0x3 ;  /* 0x000080c00000791a */ /* 0x002fc80000000000 */
.L_x_24:
[----:B------:R-:W-:Y:S01]  /*3560*/  BAR.SYNC.DEFER_BLOCKING 0x1, 0x80 ;  /* 0x0042000000007b1d */ /* 0x000fe20000010000 */
[----:B------:R-:W-:-:S05]  /*3570*/  UPLOP3.LUT UP0, UPT, UPT, UPT, UP1, 0x80, 0x8 ;  /* 0x000000000008789c */ /* 0x000fca0003f0f010 */
[----:B------:R1:W-:Y:S04]  /*3580*/  STS.128 [R17], R12 ;  /* 0x0000000c11007388 */ /* 0x0003e80000000c00 */
[----:B------:R1:W-:Y:S04]  /*3590*/  STS.128 [R16], R40 ;  /* 0x0000002810007388 */ /* 0x0003e80000000c00 */
[----:B------:R1:W-:Y:S04]  /*35a0*/  STS.128 [R3], R24 ;  /* 0x0000001803007388 */ /* 0x0003e80000000c00 */
[----:B------:R1:W-:Y:S01]  /*35b0*/  STS.128 [R2], R8 ;  /* 0x0000000802007388 */ /* 0x0003e20000000c00 */
[----:B------:R2:W-:Y:S06]  /*35c0*/  MEMBAR.ALL.CTA ;  /* 0x0000000000007992 */ /* 0x0005ec0000008000 */
[----:B--2---:R-:W2:Y:S02]  /*35d0*/  FENCE.VIEW.ASYNC.S ;  /* 0x00000000000073c6 */ /* 0x004ea40000000000 */
[----:B--2---:R-:W-:Y:S06]  /*35e0*/  BAR.SYNC.DEFER_BLOCKING 0x1, 0x80 ;  /* 0x0042000000007b1d */ /* 0x004fec0000010000 */
[----:B------:R-:W-:Y:S05]  /*35f0*/  BRA.U !UP4, `(.L_x_25) ;  /* 0x000000010c207547 */ /* 0x000fea000b800000 */
[----:B------:R-:W-:Y:S02]  /*3600*/  USHF.L.U32 UR30, UR30, 0xc, URZ ;  /* 0x0000000c1e1e7899 */ /* 0x000fe400080006ff */
[----:B------:R-:W-:Y:S02]  /*3610*/  ULEA UR5, UR29, UR31, 0x2 ;  /* 0x0000001f1d057291 */ /* 0x000fe4000f8e10ff */
[----:B------:R-:W-:Y:S02]  /*3620*/  UIADD3 UR4, UPT, UPT, UR7, UR30, UR30 ;  /* 0x0000001e07047290 */ /* 0x000fe4000fffe01e */
[----:B------:R-:W-:Y:S02]  /*3630*/  USHF.L.U32 UR5, UR5, 0x4, URZ ;  /* 0x0000000405057899 */ /* 0x000fe400080006ff */
[----:B------:R-:W-:-:S09]  /*3640*/  UIADD3 UR4, UPT, UPT, UR4, 0x400, URZ ;  /* 0x0000040004047890 */ /* 0x000fd2000fffe0ff */
[----:B------:R2:W-:Y:S01]  /*3650*/  UTMASTG.2D [UR4], [UR24], desc[URZ] ;  /* 0x0000ff04180073b5 */ /* 0x0005e20008009000 */
[----:B------:R0:W-:Y:S01]  /*3660*/  UTMACMDFLUSH ;  /* 0x00000000000079b7 */ /* 0x0001e20000000000 */
[----:B--2---:R-:W-:-:S04]  /*3670*/  DEPBAR.LE SB0, 0x1 ;  /* 0x000080400000791a */ /* 0x004fc80000000000 */
.L_x_25:
[----:B------:R-:W-:Y:S01]  /*3680*/  BAR.SYNC.DEFER_BLOCKING 0x1, 0x80 ;  /* 0x0042000000007b1d */ /* 0x000fe20000010000 */
[----:B------:R-:W-:-:S05]  /*3690*/  UPLOP3.LUT UP1, UPT, UPT, UPT, UPT, 0x40, 0x4 ;  /* 0x000000000004789c */ /* 0x000fca0003f2e870 */
[----:B------:R-:W-:Y:S01]  /*36a0*/  UMOV UR31, 0x2 ;  /* 0x00000002001f7882 */ /* 0x000fe20000000000 */
[----:B------:R-:W-:Y:S05]  /*36b0*/  BRA.U UP0, `(.L_x_26) ;  /* 0xffffffe900d07547 */ /* 0x000fea000b83ffff */
[----:B------:R-:W2:Y:S01]  /*36c0*/  LDCU.64 UR4, c[0x0][0x6c0] ;  /* 0x0000d800ff0477ac */ /* 0x000ea20008000a00 */
[----:B------:R-:W-:Y:S01]  /*36d0*/  UIADD3 UR18, UPT, UPT, UR17, UR18, URZ ;  /* 0x0000001211127290 */ /* 0x000fe2000fffe0ff */
[----:B------:R-:W-:Y:S01]  /*36e0*/  ELECT P0, URZ, PT ;  /* 0x0000000000ff782f */ /* 0x000fe20003800000 */
[----:B------:R-:W-:Y:S02]  /*36f0*/  UIADD3 UR11, UPT, UPT, UR11, 0x1, URZ ;  /* 0x000000010b0b7890 */ /* 0x000fe4000fffe0ff */
[----:B------:R-:W-:Y:S02]  /*3700*/  UIADD3 UR12, UPT, UPT, UR12, 0x1, URZ ;  /* 0x000000010c0c7890 */ /* 0x000fe4000fffe0ff */
[----:B------:R-:W-:-:S04]  /*3710*/  UISETP.NE.AND UP0, UPT, UR11, 0x2, UPT ;  /* 0x000000020b00788c */ /* 0x000fc8000bf05270 */
[----:B------:R-:W-:Y:S02]  /*3720*/  USEL UR11, UR11, URZ, UP0 ;  /* 0x000000ff0b0b7287 */ /* 0x000fe40008000000 */
[----:B--2---:R-:W-:Y:S02]  /*3730*/  UIMAD.WIDE.U32 UR28, UR18, UR5, URZ ;  /* 0x00000005121c72a5 */ /* 0x004fe4000f8e00ff */
[----:B-1----:R-:W-:Y:S01]  /*3740*/  @P0 IMAD.MOV.U32 R2, RZ, RZ, 0x1 ;  /* 0x00000001ff020424 */ /* 0x002fe200078e00ff */
[----:B------:R-:W1:Y:S03]  /*3750*/  LDCU UR5, c[0x0][0x6d0] ;  /* 0x0000da00ff0577ac */ /* 0x000e660008000800 */
[----:B------:R2:W-:Y:S01]  /*3760*/  @P0 SYNCS.ARRIVE.TRANS64.ART0 RZ, [UR10+0x50], R2 ;  /* 0x00005002ffff09a7 */ /* 0x0005e2000850000a */
        /* <DEDUP_REMOVED lines=12> */
[----:B-1----:R-:W-:-:S07]  /*3830*/  UIMAD.WIDE.U32 UR28, UR6, UR5, URZ ;  /* 0x00000005061c72a5 */ /* 0x002fce000f8e00ff */
[----:B------:R-:W-:Y:S02]  /*3840*/  UMOV UR5, UR29 ;  /* 0x0000001d00057c82 */ /* 0x000fe40008000000 */
[----:B------:R-:W-:-:S04]  /*3850*/  UIADD3 UR28, UPT, UPT, UR6, -UR5, URZ ;  /* 0x80000005061c7290 */ /* 0x000fc8000fffe0ff */
[----:B------:R-:W-:-:S04]  /*3860*/  USHF.R.U32.HI UR28, URZ, UR14, UR28 ;  /* 0x0000000eff1c7299 */ /* 0x000fc8000801161c */
[----:B------:R-:W-:Y:S01]  /*3870*/  UIADD3 UR28, UPT, UPT, UR5, UR28, URZ ;  /* 0x0000001c051c7290 */ /* 0x000fe2000fffe0ff */
[----:B------:R-:W1:Y:S03]  /*3880*/  LDCU UR5, c[0x0][0x6cc] ;  /* 0x0000d980ff0577ac */ /* 0x000e660008000800 */
[----:B------:R-:W-:-:S04]  /*3890*/  USHF.R.U32.HI UR28, URZ, UR13, UR28 ;  /* 0x0000000dff1c7299 */ /* 0x000fc8000801161c */
[----:B------:R-:W-:-:S04]  /*38a0*/  UIADD3 UR28, UPT, UPT, -UR28, URZ, URZ ;  /* 0x000000ff1c1c7290 */ /* 0x000fc8000fffe1ff */
[----:B------:R-:W-:Y:S02]  /*38b0*/  UIMAD UR29, UR4, UR28, UR6 ;  /* 0x0000001c041d72a4 */ /* 0x000fe4000f8e0206 */
[----:B------:R-:W-:Y:S02]  /*38c0*/  USEL UR4, URZ, 0x1, UP0 ;  /* 0x00000001ff047887 */ /* 0x000fe40008000000 */
[----:B------:R-:W-:Y:S02]  /*38d0*/  UISETP.GE.AND UP0, UPT, UR18, 0x400, UPT ;  /* 0x000004001200788c */ /* 0x000fe4000bf06270 */
[----:B------:R-:W-:Y:S02]  /*38e0*/  UIADD3 UR6, UPT, UPT, -UR6, URZ, URZ ;  /* 0x000000ff06067290 */ /* 0x000fe4000fffe1ff */
[----:B------:R-:W-:Y:S02]  /*38f0*/  LOP3.LUT R0, R0, UR4, RZ, 0x3c, !PT ;  /* 0x0000000400007c12 */ /* 0x000fe4000f8e3cff */
[----:B-1----:R-:W-:-:S03]  /*3900*/  UIMAD UR6, UR5, UR6, UR20 ;  /* 0x00000006050672a4 */ /* 0x002fc6000f8e0214 */
[----:B--2---:R-:W-:Y:S09]  /*3910*/  BRA.U !UP0, `(.L_x_27) ;  /* 0xffffffe908147547 */ /* 0x004ff2000b83ffff */
.L_x_22:
[----:B------:R-:W-:Y:S05]  /*3920*/  BRA.U !UP4, `(.L_x_28) ;  /* 0x000000010c1c7547 */ /* 0x000fea000b800000 */
[----:B------:R-:W1:Y:S01]  /*3930*/  S2UR UR4, SR_CgaCtaId ;  /* 0x00000000000479c3 */ /* 0x000e620000008800 */
[----:B------:R-:W-:Y:S01]  /*3940*/  ELECT P0, URZ, PT ;  /* 0x0000000000ff782f */ /* 0x000fe20003800000 */
[----:B------:R-:W-:Y:S01]  /*3950*/  HFMA2 R0, -RZ, RZ, 0, 5.9604644775390625e-08 ;  /* 0x00000001ff007431 */ /* 0x000fe200000001ff */
[----:B------:R-:W-:-:S05]  /*3960*/  UMOV UR5, 0x40 ;  /* 0x0000004000057882 */ /* 0x000fca0000000000 */
[----:B------:R-:W-:Y:S01]  /*3970*/  UVIRTCOUNT.DEALLOC.SMPOOL 0x80 ;  /* 0x000000800000784c */ /* 0x000fe20000000000 */
[----:B-1----:R-:W-:-:S09]  /*3980*/  ULEA UR4, UR4, UR5, 0x18 ;  /* 0x0000000504047291 */ /* 0x002fd2000f8ec0ff */
[----:B------:R1:W-:Y:S03]  /*3990*/  @P0 STS.U8 [UR4], R0 ;  /* 0x00000000ff000988 */ /* 0x0003e60008000004 */
.L_x_28:
[----:B------:R-:W-:Y:S06]  /*39a0*/  BAR.SYNC.DEFER_BLOCKING 0x1, 0x80 ;  /* 0x0042000000007b1d */ /* 0x000fec0000010000 */
[----:B------:R-:W-:Y:S05]  /*39b0*/  BRA.U !UP4, `(.L_x_29) ;  /* 0x000000010ca07547 */ /* 0x000fea000b800000 */
[----:B------:R-:W2:Y:S01]  /*39c0*/  S2UR UR4, SR_CgaCtaId ;  /* 0x00000000000479c3 */ /* 0x000ea20000008800 */
[----:B------:R-:W-:Y:S01]  /*39d0*/  NOP ;  /* 0x0000000000007918 */ /* 0x000fe20000000000 */
[----:B------:R-:W-:Y:S01]  /*39e0*/  UMOV UR5, 0x50 ;  /* 0x0000005000057882 */ /* 0x000fe20000000000 */
[----:B------:R-:W-:Y:S01]  /*39f0*/  ULOP3.LUT UR9, UR19, 0xffff, URZ, 0xc0, !UPT ;  /* 0x0000ffff13097892 */ /* 0x000fe2000f8ec0ff */
[----:B------:R-:W-:-:S03]  /*3a00*/  UMOV UR6, 0xffff ;  /* 0x0000ffff00067882 */ /* 0x000fc60000000000 */
[----:B------:R-:W-:-:S04]  /*3a10*/  USHF.R.U32.HI UR9, URZ, 0x5, UR9 ;  /* 0x00000005ff097899 */ /* 0x000fc80008011609 */
[----:B------:R-:W-:Y:S02]  /*3a20*/  UIADD3 UR8, UPT, UPT, UR9, 0x10, URZ ;  /* 0x0000001009087890 */ /* 0x000fe4000fffe0ff */
[----:B------:R-:W-:Y:S02]  /*3a30*/  USHF.L.U32 UR6, UR6, UR9, URZ ;  /* 0x0000000906067299 */ /* 0x000fe400080006ff */
[----:B--2---:R-:W-:-:S03]  /*3a40*/  ULEA UR4, UR4, UR5, 0x18 ;  /* 0x0000000504047291 */ /* 0x004fc6000f8ec0ff */
[----:B------:R-:W-:Y:S02]  /*3a50*/  UMOV UR5, 0x1 ;  /* 0x0000000100057882 */ /* 0x000fe40000000000 */
[----:B------:R-:W-:-:S04]  /*3a60*/  USHF.L.U32 UR8, UR5, UR8, URZ ;  /* 0x0000000805087299 */ /* 0x000fc800080006ff */
[----:B-1----:R-:W1:Y:S01]  /*3a70*/  LDS R0, [UR4] ;  /* 0x00000004ff007984 */ /* 0x002e620008000800 */
[----:B------:R-:W-:-:S04]  /*3a80*/  ULOP3.LUT UR8, UR8, UR6, URZ, 0xfc, !UPT ;  /* 0x0000000608087292 */ /* 0x000fc8000f8efcff */
[----:B------:R-:W-:Y:S01]  /*3a90*/  ULOP3.LUT UR6, UR8, 0xffff, URZ, 0xc0, !UPT ;  /* 0x0000ffff08067892 */ /* 0x000fe2000f8ec0ff */
[----:B-1----:R-:W-:-:S13]  /*3aa0*/  R2UR UR7, R0 ;  /* 0x00000000000772ca */ /* 0x002fda00000e0000 */
[----:B------:R-:W-:-:S04]  /*3ab0*/  ULOP3.LUT UR5, UR8, 0xffff, UR7, 0x80, !UPT ;  /* 0x0000ffff08057892 */ /* 0x000fc8000f8e8007 */
[----:B------:R-:W-:-:S09]  /*3ac0*/  UISETP.NE.AND UP0, UPT, UR5, UR6, UPT ;  /* 0x000000060500728c */ /* 0x000fd2000bf05270 */
[----:B------:R-:W-:Y:S05]  /*3ad0*/  BRA.U UP0, `(.L_x_30) ;  /* 0x00000001004c7547 */ /* 0x000fea000b800000 */
[----:B------:R-:W-:Y:S02]  /*3ae0*/  USHF.R.U32.HI UR5, URZ, 0x10, UR8 ;  /* 0x00000010ff057899 */ /* 0x000fe40008011608 */
[----:B------:R-:W-:-:S04]  /*3af0*/  USHF.R.U32.HI UR6, URZ, 0x10, UR7 ;  /* 0x00000010ff067899 */ /* 0x000fc80008011607 */
[----:B------:R-:W-:-:S04]  /*3b00*/  ULOP3.LUT UR6, UR6, UR5, URZ, 0xc0, !UPT ;  /* 0x0000000506067292 */ /* 0x000fc8000f8ec0ff */
[----:B------:R-:W-:-:S09]  /*3b10*/  UISETP.NE.AND UP0, UPT, UR6, UR5, UPT ;  /* 0x000000050600728c */ /* 0x000fd2000bf05270 */
[----:B------:R-:W-:Y:S05]  /*3b20*/  BRA.U UP0, `(.L_x_31) ;  /* 0x00000001002c7547 */ /* 0x000fea000b800000 */
[----:B------:R-:W1:Y:S01]  /*3b30*/  S2R R2, SR_LANEID ;  /* 0x0000000000027919 */ /* 0x000e620000000000 */
[----:B------:R-:W-:Y:S01]  /*3b40*/  ULOP3.LUT UR8, URZ, UR8, URZ, 0x33, !UPT ;  /* 0x00000008ff087292 */ /* 0x000fe2000f8e33ff */
[----:B------:R-:W-:Y:S02]  /*3b50*/  VOTEU.ANY UR6, UPT, PT ;  /* 0x0000000000067886 */ /* 0x000fe400038e0100 */
[----:B------:R-:W-:-:S03]  /*3b60*/  UFLO.U32 UR6, UR6 ;  /* 0x00000006000672bd */ /* 0x000fc600080e0000 */
[----:B------:R-:W-:-:S04]  /*3b70*/  IMAD.U32 R0, RZ, RZ, UR8 ;  /* 0x00000008ff007e24 */ /* 0x000fc8000f8e00ff */
[----:B------:R-:W2:Y:S02]  /*3b80*/  REDUX UR5, R0 ;  /* 0x00000000000573c4 */ /* 0x000ea40000000000 */
[----:B------:R5:W-:Y:S01]  /*3b90*/  UTCATOMSWS.AND URZ, UR8 ;  /* 0x0000000800ff79e3 */ /* 0x000be20008000000 */
[----:B-1----:R-:W-:Y:S02]  /*3ba0*/  ISETP.EQ.U32.AND P0, PT, R2, UR6, PT ;  /* 0x0000000602007c0c */ /* 0x002fe4000bf02070 */
[----:B--2---:R-:W-:-:S11]  /*3bb0*/  MOV R2, UR5 ;  /* 0x0000000500027c02 */ /* 0x004fd60008000f00 */
[----:B------:R5:W-:Y:S01]  /*3bc0*/  @P0 ATOMS.AND RZ, [UR4], R2 ;  /* 0x00000002ffff098c */ /* 0x000be2000a800004 */
[----:B------:R-:W-:Y:S05]  /*3bd0*/  BRA `(.L_x_32) ;  /* 0x0000000000147947 */ /* 0x000fea0003800000 */
.L_x_31:
[----:B------:R-:W-:Y:S02]  /*3be0*/  MOV R2, 0x3c00 ;  /* 0x00003c0000027802 */ /* 0x000fe40000000f00 */
[----:B---34-:R-:W-:Y:S05]  /*3bf0*/  CALL.REL.NOINC `($__internal_0_$__cuda_sm10x_tcgen05_guardrail_trap_col_being_dealloced_not_returned_by_alloc) ;  /* 0x0000000000d07944 */ /* 0x018fea0003c00000 */
[----:B------:R-:W-:Y:S05]  /*3c00*/  BRA `(.L_x_32) ;  /* 0x0000000000087947 */ /* 0x000fea0003800000 */
.L_x_30:
[----:B------:R-:W-:Y:S02]  /*3c10*/  MOV R2, 0x3c30 ;  /* 0x00003c3000027802 */ /* 0x000fe40000000f00 */
[----:B---34-:R-:W-:Y:S05]  /*3c20*/  CALL.REL.NOINC `($__internal_2_$__cuda_sm10x_tcgen05_guardrail_trap_unallocated_columns_being_dealloced) ;  /* 0x0000000000dc7944 */ /* 0x018fea0003c00000 */
.L_x_32:
[----:B------:R-:W-:Y:S01]  /*3c30*/  NOP ;  /* 0x0000000000007918 */ /* 0x000fe20000000000 */
.L_x_29:
[----:B------:R-:W-:-:S04]  /*3c40*/  DEPBAR.LE SB0, 0x0 ;  /* 0x000080000000791a */ /* 0x000fc80000000000 */
[----:B------:R-:W-:-:S04]  /*3c50*/  DEPBAR.LE SB0, 0x0 ;  /* 0x000080000000791a */ /* 0x000fc80000000000 */
[----:B-----5:R-:W-:Y:S05]  /*3c60*/  EXIT ;  /* 0x000000000000794d */ /* 0x020fea0003800000 */
.L_x_5:
[----:B------:R-:W-:Y:S02]  /*3c70*/  MOV R4, UR11 ;  /* 0x0000000b00047c02 */ /* 0x000fe40008000f00 */
[----:B------:R-:W-:Y:S02]  /*3c80*/  MOV R5, UR11 ;  /* 0x0000000b00057c02 */ /* 0x000fe40008000f00 */
[----:B------:R-:W-:-:S07]  /*3c90*/  MOV R0, UR25 ;  /* 0x0000001900007c02 */ /* 0x000fce0008000f00 */
.L_x_33:
[----:B-1----:R1:W2:Y:S02]  /*3ca0*/  SYNCS.PHASECHK.TRANS64.TRYWAIT P0, [R0+URZ+0x20], R5 ;  /* 0x00002005000075a7 */ /* 0x0022a400080011ff */
[----:B--2---:R-:W-:Y:S05]  /*3cb0*/  @!P0 NANOSLEEP.SYNCS 0x989680 ;  /* 0x009896800000895d */ /* 0x004fea0003900000 */
[----:B------:R-:W2:Y:S02]  /*3cc0*/  @!P0 SYNCS.PHASECHK.TRANS64 P0, [R0+URZ+0x20], R5 ;  /* 0x00002005000085a7 */ /* 0x000ea400080010ff */
[----:B--2---:R-:W-:Y:S05]  /*3cd0*/  @!P0 BRA `(.L_x_33) ;  /* 0xfffffffc00f08947 */ /* 0x004fea000383ffff */
[----:B------:R-:W-:Y:S05]  /*3ce0*/  BRA `(.L_x_4) ;  /* 0xffffffcc001c7947 */ /* 0x000fea000383ffff */
.L_x_8:
[----:B------:R-:W-:Y:S02]  /*3cf0*/  MOV R4, UR6 ;  /* 0x0000000600047c02 */ /* 0x000fe40008000f00 */
[----:B------:R-:W-:Y:S02]  /*3d00*/  MOV R5, UR6 ;  /* 0x0000000600057c02 */ /* 0x000fe40008000f00 */
[----:B------:R-:W-:-:S07]  /*3d10*/  MOV R0, UR4 ;  /* 0x0000000400007c02 */ /* 0x000fce0008000f00 */
.L_x_34:
[----:B-1----:R1:W2:Y:S02]  /*3d20*/  SYNCS.PHASECHK.TRANS64.TRYWAIT P0, [R0+URZ+0x20], R5 ;  /* 0x00002005000075a7 */ /* 0x0022a400080011ff */
[----:B--2---:R-:W-:Y:S05]  /*3d30*/  @!P0 NANOSLEEP.SYNCS 0x989680 ;  /* 0x009896800000895d */ /* 0x004fea0003900000 */
[----:B------:R-:W2:Y:S02]  /*3d40*/  @!P0 SYNCS.PHASECHK.TRANS64 P0, [R0+URZ+0x20], R5 ;  /* 0x00002005000085a7 */ /* 0x000ea400080010ff */
[----:B--2---:R-:W-:Y:S05]  /*3d50*/  @!P0 BRA `(.L_x_34) ;  /* 0xfffffffc00f08947 */ /* 0x004fea000383ffff */
[----:B------:R-:W-:Y:S05]  /*3d60*/  BRA `(.L_x_35) ;  /* 0xffffffd000107947 */ /* 0x000fea000383ffff */
.L_x_11:
[----:B------:R-:W-:Y:S02]  /*3d70*/  MOV R0, UR18 ;  /* 0x0000001200007c02 */ /* 0x000fe40008000f00 */
[-C--:B------:R-:W-:Y:S02]  /*3d80*/  MOV R8, R3.reuse ;  /* 0x0000000300087202 */ /* 0x080fe40000000f00 */
[----:B------:R-:W-:-:S07]  /*3d90*/  MOV R9, R3 ;  /* 0x0000000300097202 */ /* 0x000fce0000000f00 */
.L_x_36:
[----:B-1----:R1:W2:Y:S02]  /*3da0*/  SYNCS.PHASECHK.TRANS64.TRYWAIT P0, [R0+URZ+0x50], R9 ;  /* 0x00005009000075a7 */ /* 0x0022a400080011ff */
[----:B--2---:R-:W-:Y:S05]  /*3db0*/  @!P0 NANOSLEEP.SYNCS 0x989680 ;  /* 0x009896800000895d */ /* 0x004fea0003900000 */
[----:B------:R-:W2:Y:S02]  /*3dc0*/  @!P0 SYNCS.PHASECHK.TRANS64 P0, [R0+URZ+0x50], R9 ;  /* 0x00005009000085a7 */ /* 0x000ea400080010ff */
[----:B--2---:R-:W-:Y:S05]  /*3dd0*/  @!P0 BRA `(.L_x_36) ;  /* 0xfffffffc00f08947 */ /* 0x004fea000383ffff */
[----:B------:R-:W-:Y:S05]  /*3de0*/  BRA `(.L_x_37) ;  /* 0xffffffd400507947 */ /* 0x000fea000383ffff */
.L_x_13:
[----:B------:R-:W-:Y:S02]  /*3df0*/  MOV R8, UR27 ;  /* 0x0000001b00087c02 */ /* 0x000fe40008000f00 */
[----:B------:R-:W-:Y:S02]  /*3e00*/  MOV R9, UR27 ;  /* 0x0000001b00097c02 */ /* 0x000fe40008000f00 */
[----:B------:R-:W-:Y:S07]  /*3e10*/  MOV R0, UR17 ;  /* 0x0000001100007c02 */ /* 0x000fee0008000f00 */
.L_x_38:
[----:B-1----:R1:W2:Y:S02]  /*3e20*/  SYNCS.PHASECHK.TRANS64.TRYWAIT P1, [R0+URZ], R9 ;  /* 0x00000009000075a7 */ /* 0x0022a400080211ff */
[----:B--2---:R-:W-:Y:S05]  /*3e30*/  @!P1 NANOSLEEP.SYNCS 0x989680 ;  /* 0x009896800000995d */ /* 0x004fea0003900000 */
[----:B------:R-:W2:Y:S02]  /*3e40*/  @!P1 SYNCS.PHASECHK.TRANS64 P1, [R0+URZ], R9 ;  /* 0x00000009000095a7 */ /* 0x000ea400080210ff */
[----:B--2---:R-:W-:Y:S05]  /*3e50*/  @!P1 BRA `(.L_x_38) ;  /* 0xfffffffc00f09947 */ /* 0x004fea000383ffff */
[----:B------:R-:W-:Y:S05]  /*3e60*/  BRA `(.L_x_12) ;  /* 0xffffffd400c47947 */ /* 0x000fea000383ffff */
.L_x_16:
[----:B------:R-:W-:-:S07]  /*3e70*/  MOV R5, R4 ;  /* 0x0000000400057202 */ /* 0x000fce0000000f00 */
.L_x_39:
[----:B-1----:R1:W2:Y:S02]  /*3e80*/  SYNCS.PHASECHK.TRANS64.TRYWAIT P0, [R0+URZ+0x50], R5 ;  /* 0x00005005000075a7 */ /* 0x0022a400080011ff */
[----:B--2---:R-:W-:Y:S05]  /*3e90*/  @!P0 NANOSLEEP.SYNCS 0x989680 ;  /* 0x009896800000895d */ /* 0x004fea0003900000 */
[----:B------:R-:W2:Y:S02]  /*3ea0*/  @!P0 SYNCS.PHASECHK.TRANS64 P0, [R0+URZ+0x50], R5 ;  /* 0x00005005000085a7 */ /* 0x000ea400080010ff */
[----:B--2---:R-:W-:Y:S05]  /*3eb0*/  @!P0 BRA `(.L_x_39) ;  /* 0xfffffffc00f08947 */ /* 0x004fea000383ffff */
[----:B------:R-:W-:Y:S05]  /*3ec0*/  BRA `(.L_x_9) ;  /* 0xffffffd800747947 */ /* 0x000fea000383ffff */
.L_x_23:
[----:B------:R-:W-:Y:S02]  /*3ed0*/  MOV R2, UR10 ;  /* 0x0000000a00027c02 */ /* 0x000fe40008000f00 */
[----:B------:R-:W-:-:S07]  /*3ee0*/  MOV R5, R4 ;  /* 0x0000000400057202 */ /* 0x000fce0000000f00 */
.L_x_40:
[----:B-1----:R1:W2:Y:S02]  /*3ef0*/  SYNCS.PHASECHK.TRANS64.TRYWAIT P0, [R2+URZ+0x40], R5 ;  /* 0x00004005020075a7 */ /* 0x0022a400080011ff */
[----:B--2---:R-:W-:Y:S05]  /*3f00*/  @!P0 NANOSLEEP.SYNCS 0x989680 ;  /* 0x009896800000895d */ /* 0x004fea0003900000 */
[----:B------:R-:W2:Y:S02]  /*3f10*/  @!P0 SYNCS.PHASECHK.TRANS64 P0, [R2+URZ+0x40], R5 ;  /* 0x00004005020085a7 */ /* 0x000ea400080010ff */
[----:B--2---:R-:W-:Y:S05]  /*3f20*/  @!P0 BRA `(.L_x_40) ;  /* 0xfffffffc00f08947 */ /* 0x004fea000383ffff */
[----:B------:R-:W-:Y:S05]  /*3f30*/  BRA `(.L_x_41) ;  /* 0xffffffe000ac7947 */ /* 0x000fea000383ffff */
        .weak           $__internal_0_$__cuda_sm10x_tcgen05_guardrail_trap_col_being_dealloced_not_returned_by_alloc
        .type           $__internal_0_$__cuda_sm10x_tcgen05_guardrail_trap_col_being_dealloced_not_returned_by_alloc,@function
        .size           $__internal_0_$__cuda_sm10x_tcgen05_guardrail_trap_col_being_dealloced_not_returned_by_alloc,($__internal_1_$__cuda_sm10x_tcgen05_guardrail_trap_phase_invalid_during_alloc - $__internal_0_$__cuda_sm10x_tcgen05_guardrail_trap_col_being_dealloced_not_returned_by_alloc)
$__internal_0_$__cuda_sm10x_tcgen05_guardrail_trap_col_being_dealloced_not_returned_by_alloc:
[----:B------:R-:W-:Y:S05]  /*3f40*/  BPT.TRAP 0x1 ;  /* 0x000000040000795c */ /* 0x000fea0000300000 */
[----:B------:R-:W-:-:S04]  /*3f50*/  HFMA2 R3, -RZ, RZ, 0, 0 ;  /* 0x00000000ff037431 */ /* 0x000fc800000001ff */
[----:B------:R-:W-:Y:S05]  /*3f60*/  RET.REL.NODEC R2 `(kernel_cutlass_kernel_cudnngemm_swigludense_blockscaled_gemm_persistent_swiglu_interleaved_quantSm100BlockScaledPersistentDenseGemmKernel_object_at__TiledMMA_ThrLayoutVMNK11110000_Permuta_0) ;  /* 0xffffffc002247950 */ /* 0x000fea0003c3ffff */
        .weak           $__internal_1_$__cuda_sm10x_tcgen05_guardrail_trap_phase_invalid_during_alloc
        .type           $__internal_1_$__cuda_sm10x_tcgen05_guardrail_trap_phase_invalid_during_alloc,@function
        .size           $__internal_1_$__cuda_sm10x_tcgen05_guardrail_trap_phase_invalid_during_alloc,($__internal_2_$__cuda_sm10x_tcgen05_guardrail_trap_unallocated_columns_being_dealloced - $__internal_1_$__cuda_sm10x_tcgen05_guardrail_trap_phase_invalid_during_alloc)
$__internal_1_$__cuda_sm10x_tcgen05_guardrail_trap_phase_invalid_during_alloc:
[----:B------:R-:W-:Y:S05]  /*3f70*/  BPT.TRAP 0x1 ;  /* 0x000000040000795c */ /* 0x000fea0000300000 */
[----:B------:R-:W-:-:S04]  /*3f80*/  MOV R5, 0x0 ;  /* 0x0000000000057802 */ /* 0x000fc80000000f00 */
[----:B------:R-:W-:Y:S05]  /*3f90*/  RET.REL.NODEC R4 `(kernel_cutlass_kernel_cudnngemm_swigludense_blockscaled_gemm_persistent_swiglu_interleaved_quantSm100BlockScaledPersistentDenseGemmKernel_object_at__TiledMMA_ThrLayoutVMNK11110000_Permuta_0) ;  /* 0xffffffc004187950 */ /* 0x000fea0003c3ffff */
        .weak           $__internal_2_$__cuda_sm10x_tcgen05_guardrail_trap_unallocated_columns_being_dealloced
        .type           $__internal_2_$__cuda_sm10x_tcgen05_guardrail_trap_unallocated_columns_being_dealloced,@function
        .size           $__internal_2_$__cuda_sm10x_tcgen05_guardrail_trap_unallocated_columns_being_dealloced,(.L_x_45 - $__internal_2_$__cuda_sm10x_tcgen05_guardrail_trap_unallocated_columns_being_dealloced)
$__internal_2_$__cuda_sm10x_tcgen05_guardrail_trap_unallocated_columns_being_dealloced:
[----:B------:R-:W-:Y:S05]  /*3fa0*/  BPT.TRAP 0x1 ;  /* 0x000000040000795c */ /* 0x000fea0000300000 */
[----:B------:R-:W-:-:S04]  /*3fb0*/  HFMA2 R3, -RZ, RZ, 0, 0 ;  /* 0x00000000ff037431 */ /* 0x000fc800000001ff */
[----:B------:R-:W-:Y:S05]  /*3fc0*/  RET.REL.NODEC R2 `(kernel_cutlass_kernel_cudnngemm_swigludense_blockscaled_gemm_persistent_swiglu_interleaved_quantSm100BlockScaledPersistentDenseGemmKernel_object_at__TiledMMA_ThrLayoutVMNK11110000_Permuta_0) ;  /* 0xffffffc0020c7950 */ /* 0x000fea0003c3ffff */
.L_x_42:
[----:B------:R-:W-:-:S00]  /*3fd0*/  BRA `(.L_x_42) ;  /* 0xfffffffc00fc7947 */ /* 0x000fc0000383ffff */
[----:B------:R-:W-:-:S00]  /*3fe0*/  NOP ;  /* 0x0000000000007918 */ /* 0x000fc00000000000 */
        /* <DEDUP_REMOVED lines=9> */
.L_x_45:


//--------------------- .nv.shared.kernel_cutlass_kernel_cudnngemm_swigludense_blockscaled_gemm_persistent_swiglu_interleaved_quantSm100BlockScaledPersistentDenseGemmKernel_object_at__TiledMMA_ThrLayoutVMNK11110000_Permuta_0 --------------------------
	.section	.nv.shared.kernel_cutlass_kernel_cudnngemm_swigludense_blockscaled_gemm_persistent_swiglu_interleaved_quantSm100BlockScaledPersistentDenseGemmKernel_object_at__TiledMMA_ThrLayoutVMNK11110000_Permuta_0,"aw",@nobits
	.sectionflags	@""
	.align	1024
	.zero		1024


//--------------------- .nv.shared.reserved.0     --------------------------
	.section	.nv.shared.reserved.0,"aw",@nobits
	.align	8
	.weak		__nv_reservedSMEM_offset_0_alias
	.size		__nv_reservedSMEM_offset_0_alias, 0, 64
	.other		__nv_reservedSMEM_offset_0_alias,@"STO_CUDA_RESERVED_SHARED STV_DEFAULT"
__nv_reservedSMEM_offset_0_alias:
	.zero		0
.nv.shared.reserved.0:
	.zero		64
	.weak		__nv_reservedSMEM_allocation_phase
	.type		__nv_reservedSMEM_allocation_phase,@object
	.size		__nv_reservedSMEM_allocation_phase,(.L_0 - __nv_reservedSMEM_allocation_phase)
__nv_reservedSMEM_allocation_phase:
	.zero		1
.L_0:
	.zero		7
	.weak		__nv_reservedSMEM_devtool_atexit_pc
	.type		__nv_reservedSMEM_devtool_atexit_pc,@object
	.size		__nv_reservedSMEM_devtool_atexit_pc,(__nv_reservedSMEM_allocation_mask - __nv_reservedSMEM_devtool_atexit_pc)
__nv_reservedSMEM_devtool_atexit_pc:
	.zero		8
	.weak		__nv_reservedSMEM_allocation_mask
	.type		__nv_reservedSMEM_allocation_mask,@object
	.size		__nv_reservedSMEM_allocation_mask,(.L_2 - __nv_reservedSMEM_allocation_mask)
__nv_reservedSMEM_allocation_mask:
	.zero		4
.L_2:


//--------------------- .nv.constant0.kernel_cutlass_kernel_cudnngemm_swigludense_blockscaled_gemm_persistent_swiglu_interleaved_quantSm100BlockScaledPersistentDenseGemmKernel_object_at__TiledMMA_ThrLayoutVMNK11110000_Permuta_0 --------------------------
	.section	.nv.constant0.kernel_cutlass_kernel_cudnngemm_swigludense_blockscaled_gemm_persistent_swiglu_interleaved_quantSm100BlockScaledPersistentDenseGemmKernel_object_at__TiledMMA_ThrLayoutVMNK11110000_Permuta_0,"a",@progbits
	.sectionflags	@""
	.align	4
.nv.constant0.kernel_cutlass_kernel_cudnngemm_swigludense_blockscaled_gemm_persistent_swiglu_interleaved_quantSm100BlockScaledPersistentDenseGemmKernel_object_at__TiledMMA_ThrLayoutVMNK11110000_Permuta_0:
	.zero		1768


//--------------------- SYMBOLS --------------------------

	.type		.nv.reservedSmem.offset0,@object
	.size		.nv.reservedSmem.offset0,0x4
	.type		.nv.reservedSmem.cap,@object
	.size		.nv.reservedSmem.cap,0x4
